def attn_fwd(
    Q,
    K,
    V,
    Out,
    Lse,
    sm_scale,
    stride_qz,
    stride_qh,
    stride_qm,
    stride_qk,
    stride_kz,
    stride_kh,
    stride_kn,
    stride_kk,
    stride_vz,
    stride_vh,
    stride_vn,
    stride_vk,
    stride_oz,
    stride_oh,
    stride_om,
    stride_ok,
    seqlen_q,
    seqlen_k,
    BLOCK_M: tl.constexpr,
    BLOCK_N: tl.constexpr,
    HEAD_DIM: tl.constexpr,
    CAUSAL: tl.constexpr,
):
    start_m = tl.program_id(0)
    off_hz = tl.program_id(1)
    q_off = off_hz * stride_qh
    k_off = off_hz * stride_kh
    v_off = off_hz * stride_vh
    offs_m = start_m * BLOCK_M + tl.arange(0, BLOCK_M)
    offs_d = tl.arange(0, HEAD_DIM)
    offs_n = tl.arange(0, BLOCK_N)
    q_ptrs = Q + q_off + offs_m[:, None] * stride_qm + offs_d[None, :] * stride_qk
    k_ptrs = K + k_off + offs_d[:, None] * stride_kk + offs_n[None, :] * stride_kn
    v_ptrs = V + v_off + offs_n[:, None] * stride_vn + offs_d[None, :] * stride_vk
    m_i = tl.full([BLOCK_M], float("-inf"), dtype=tl.float32)
    l_i = tl.zeros([BLOCK_M], dtype=tl.float32) + 1.0
    acc = tl.zeros([BLOCK_M, HEAD_DIM], dtype=tl.float32)
    q = tl.load(q_ptrs)
    acc, l_i, m_i = _attn_fwd_inner(
        acc,
        l_i,
        m_i,
        q,
        k_ptrs,
        v_ptrs,
        sm_scale,
        stride_kn,
        stride_vn,
        start_m,
        seqlen_k,
        BLOCK_M,
        BLOCK_N,
        HEAD_DIM,
        CAUSAL,
    )
    acc = acc / l_i[:, None]
    lse = m_i + tl.math.log2(l_i) / 1.4426950408889634
    o_ptrs = (
        Out
        + off_hz * stride_oh
        + offs_m[:, None] * stride_om
        + offs_d[None, :] * stride_ok
    )
    tl.store(o_ptrs, acc.to(Out.dtype.element_ty))
    tl.store(Lse + off_hz * seqlen_q + offs_m, lse)

# config = {"BLOCK_M": 128, "BLOCK_N": 32, "HEAD_DIM": 128, "arch": "sm_100", "causal": true, "dtype": "fp8e4m3", "num_stages": 2, "num_warps": 8}
# arch = sm_100


// ===== COMPILED SASS (sm_100a) =====

	.target	sm_100a

	.elftype	@"ET_EXEC"


//--------------------- .note.nv.tkinfo           --------------------------
	.section	.note.nv.tkinfo,"",@"SHT_NOTE"
	.sectionflags	@"SHF_NOTE_NV_TKINFO"
	.tkinfo
        /*0018*/ 	.word	0x00000081
        /*0030*/ 	.string	""
        /*0030*/ 	.string	"ptxas-blackwell"
        /*0030*/ 	.string	"Cuda compilation tools, release 12.9, V12.9.86"
        /*0030*/ 	.string	"Build cuda_12.9.r12.9/compiler.36037853_0"
        /*0030*/ 	.string	"-v  -suppress-debug-info  -lineinfo  -arch sm_100a "



//--------------------- .note.nv.cuver            --------------------------
	.section	.note.nv.cuver,"",@"SHT_NOTE"
	.sectionflags	@"SHF_NOTE_NV_CUVER"
        /*0018*/ 	.short	0x0001
        /*001a*/ 	.short	0x0064
        /*001c*/ 	.short	0x0001
        /*001e*/ 	.short	0x0000
        /*0020*/ 	.short	0x0001
        /*0022*/ 	.short	0x0000


//--------------------- .nv.info                  --------------------------
	.section	.nv.info,"",@"SHT_CUDA_INFO"
	.align	4


	//----- nvinfo : EIATTR_REGCOUNT
	.align		4
        /*0000*/ 	.byte	0x04, 0x2f
        /*0002*/ 	.short	(.L_5 - .L_4)
	.align		4
.L_4:
        /*0004*/ 	.word	index@(attn_fwd)
        /*0008*/ 	.word	0x000000ae


	//----- nvinfo : EIATTR_FRAME_SIZE
	.align		4
.L_5:
        /*000c*/ 	.byte	0x04, 0x11
        /*000e*/ 	.short	(.L_7 - .L_6)
	.align		4
.L_6:
        /*0010*/ 	.word	index@($__internal_2_$__cuda_sm10x_tcgen05_guardrail_trap_unallocated_columns_being_dealloced)
        /*0014*/ 	.word	0x00000000


	//----- nvinfo : EIATTR_FRAME_SIZE
	.align		4
.L_7:
        /*0018*/ 	.byte	0x04, 0x11
        /*001a*/ 	.short	(.L_9 - .L_8)
	.align		4
.L_8:
        /*001c*/ 	.word	index@($__internal_1_$__cuda_sm10x_tcgen05_guardrail_trap_phase_invalid_during_alloc)
        /*0020*/ 	.word	0x00000000


	//----- nvinfo : EIATTR_FRAME_SIZE
	.align		4
.L_9:
        /*0024*/ 	.byte	0x04, 0x11
        /*0026*/ 	.short	(.L_11 - .L_10)
	.align		4
.L_10:
        /*0028*/ 	.word	index@($__internal_0_$__cuda_sm10x_tcgen05_guardrail_trap_col_being_dealloced_not_returned_by_alloc)
        /*002c*/ 	.word	0x00000000


	//----- nvinfo : EIATTR_FRAME_SIZE
	.align		4
.L_11:
        /*0030*/ 	.byte	0x04, 0x11
        /*0032*/ 	.short	(.L_13 - .L_12)
	.align		4
.L_12:
        /*0034*/ 	.word	index@(attn_fwd)
        /*0038*/ 	.word	0x00000000


	//----- nvinfo : EIATTR_MIN_STACK_SIZE
	.align		4
.L_13:
        /*003c*/ 	.byte	0x04, 0x12
        /*003e*/ 	.short	(.L_15 - .L_14)
	.align		4
.L_14:
        /*0040*/ 	.word	index@(attn_fwd)
        /*0044*/ 	.word	0x00000000
.L_15:


//--------------------- .nv.info.attn_fwd         --------------------------
	.section	.nv.info.attn_fwd,"",@"SHT_CUDA_INFO"
	.sectionflags	@""
	.align	4


	//----- nvinfo : EIATTR_CUDA_API_VERSION
	.align		4
        /*0000*/ 	.byte	0x04, 0x37
        /*0002*/ 	.short	(.L_17 - .L_16)
.L_16:
        /*0004*/ 	.word	0x00000081


	//----- nvinfo : EIATTR_KPARAM_INFO
	.align		4
.L_17:
        /*0008*/ 	.byte	0x04, 0x17
        /*000a*/ 	.short	(.L_19 - .L_18)
.L_18:
        /*000c*/ 	.word	0x00000000
        /*0010*/ 	.short	0x0019
        /*0012*/ 	.short	0x0080
        /*0014*/ 	.byte	0x00, 0xf4, 0x21, 0x00


	//----- nvinfo : EIATTR_KPARAM_INFO
	.align		4
.L_19:
        /*0018*/ 	.byte	0x04, 0x17
        /*001a*/ 	.short	(.L_21 - .L_20)
.L_20:
        /*001c*/ 	.word	0x00000000
        /*0020*/ 	.short	0x0018
        /*0022*/ 	.short	0x0078
        /*0024*/ 	.byte	0x00, 0xf4, 0x21, 0x00


	//----- nvinfo : EIATTR_KPARAM_INFO
	.align		4
.L_21:
        /*0028*/ 	.byte	0x04, 0x17
        /*002a*/ 	.short	(.L_23 - .L_22)
.L_22:
        /*002c*/ 	.word	0x00000000
        /*0030*/ 	.short	0x0017
        /*0032*/ 	.short	0x0070
        /*0034*/ 	.byte	0x00, 0xf0, 0x11, 0x00


	//----- nvinfo : EIATTR_KPARAM_INFO
	.align		4
.L_23:
        /*0038*/ 	.byte	0x04, 0x17
        /*003a*/ 	.short	(.L_25 - .L_24)
.L_24:
        /*003c*/ 	.word	0x00000000
        /*0040*/ 	.short	0x0016
        /*0042*/ 	.short	0x006c
        /*0044*/ 	.byte	0x00, 0xf0, 0x11, 0x00


	//----- nvinfo : EIATTR_KPARAM_INFO
	.align		4
.L_25:
        /*0048*/ 	.byte	0x04, 0x17
        /*004a*/ 	.short	(.L_27 - .L_26)
.L_26:
        /*004c*/ 	.word	0x00000000
        /*0050*/ 	.short	0x0015
        /*0052*/ 	.short	0x0068
        /*0054*/ 	.byte	0x00, 0xf0, 0x11, 0x00


	//----- nvinfo : EIATTR_KPARAM_INFO
	.align		4
.L_27:
        /*0058*/ 	.byte	0x04, 0x17
        /*005a*/ 	.short	(.L_29 - .L_28)
.L_28:
        /*005c*/ 	.word	0x00000000
        /*0060*/ 	.short	0x0014
        /*0062*/ 	.short	0x0064
        /*0064*/ 	.byte	0x00, 0xf0, 0x11, 0x00


	//----- nvinfo : EIATTR_KPARAM_INFO
	.align		4
.L_29:
        /*0068*/ 	.byte	0x04, 0x17
        /*006a*/ 	.short	(.L_31 - .L_30)
.L_30:
        /*006c*/ 	.word	0x00000000
        /*0070*/ 	.short	0x0013
        /*0072*/ 	.short	0x0060
        /*0074*/ 	.byte	0x00, 0xf0, 0x11, 0x00


	//----- nvinfo : EIATTR_KPARAM_INFO
	.align		4
.L_31:
        /*0078*/ 	.byte	0x04, 0x17
        /*007a*/ 	.short	(.L_33 - .L_32)
.L_32:
        /*007c*/ 	.word	0x00000000
        /*0080*/ 	.short	0x0012
        /*0082*/ 	.short	0x005c
        /*0084*/ 	.byte	0x00, 0xf0, 0x11, 0x00


	//----- nvinfo : EIATTR_KPARAM_INFO
	.align		4
.L_33:
        /*0088*/ 	.byte	0x04, 0x17
        /*008a*/ 	.short	(.L_35 - .L_34)
.L_34:
        /*008c*/ 	.word	0x00000000
        /*0090*/ 	.short	0x0011
        /*0092*/ 	.short	0x0058
        /*0094*/ 	.byte	0x00, 0xf0, 0x11, 0x00


	//----- nvinfo : EIATTR_KPARAM_INFO
	.align		4
.L_35:
        /*0098*/ 	.byte	0x04, 0x17
        /*009a*/ 	.short	(.L_37 - .L_36)
.L_36:
        /*009c*/ 	.word	0x00000000
        /*00a0*/ 	.short	0x0010
        /*00a2*/ 	.short	0x0054
        /*00a4*/ 	.byte	0x00, 0xf0, 0x11, 0x00


	//----- nvinfo : EIATTR_KPARAM_INFO
	.align		4
.L_37:
        /*00a8*/ 	.byte	0x04, 0x17
        /*00aa*/ 	.short	(.L_39 - .L_38)
.L_38:
        /*00ac*/ 	.word	0x00000000
        /*00b0*/ 	.short	0x000f
        /*00b2*/ 	.short	0x0050
        /*00b4*/ 	.byte	0x00, 0xf0, 0x11, 0x00


	//----- nvinfo : EIATTR_KPARAM_INFO
	.align		4
.L_39:
        /*00b8*/ 	.byte	0x04, 0x17
        /*00ba*/ 	.short	(.L_41 - .L_40)
.L_40:
        /*00bc*/ 	.word	0x00000000
        /*00c0*/ 	.short	0x000e
        /*00c2*/ 	.short	0x004c
        /*00c4*/ 	.byte	0x00, 0xf0, 0x11, 0x00


	//----- nvinfo : EIATTR_KPARAM_INFO
	.align		4
.L_41:
        /*00c8*/ 	.byte	0x04, 0x17
        /*00ca*/ 	.short	(.L_43 - .L_42)
.L_42:
        /*00cc*/ 	.word	0x00000000
        /*00d0*/ 	.short	0x000d
        /*00d2*/ 	.short	0x0048
        /*00d4*/ 	.byte	0x00, 0xf0, 0x11, 0x00


	//----- nvinfo : EIATTR_KPARAM_INFO
	.align		4
.L_43:
        /*00d8*/ 	.byte	0x04, 0x17
        /*00da*/ 	.short	(.L_45 - .L_44)
.L_44:
        /*00dc*/ 	.word	0x00000000
        /*00e0*/ 	.short	0x000c
        /*00e2*/ 	.short	0x0044
        /*00e4*/ 	.byte	0x00, 0xf0, 0x11, 0x00


	//----- nvinfo : EIATTR_KPARAM_INFO
	.align		4
.L_45:
        /*00e8*/ 	.byte	0x04, 0x17
        /*00ea*/ 	.short	(.L_47 - .L_46)
.L_46:
        /*00ec*/ 	.word	0x00000000
        /*00f0*/ 	.short	0x000b
        /*00f2*/ 	.short	0x0040
        /*00f4*/ 	.byte	0x00, 0xf0, 0x11, 0x00


	//----- nvinfo : EIATTR_KPARAM_INFO
	.align		4
.L_47:
        /*00f8*/ 	.byte	0x04, 0x17
        /*00fa*/ 	.short	(.L_49 - .L_48)
.L_48:
        /*00fc*/ 	.word	0x00000000
        /*0100*/ 	.short	0x000a
        /*0102*/ 	.short	0x003c
        /*0104*/ 	.byte	0x00, 0xf0, 0x11, 0x00


	//----- nvinfo : EIATTR_KPARAM_INFO
	.align		4
.L_49:
        /*0108*/ 	.byte	0x04, 0x17
        /*010a*/ 	.short	(.L_51 - .L_50)
.L_50:
        /*010c*/ 	.word	0x00000000
        /*0110*/ 	.short	0x0009
        /*0112*/ 	.short	0x0038
        /*0114*/ 	.byte	0x00, 0xf0, 0x11, 0x00


	//----- nvinfo : EIATTR_KPARAM_INFO
	.align		4
.L_51:
        /*0118*/ 	.byte	0x04, 0x17
        /*011a*/ 	.short	(.L_53 - .L_52)
.L_52:
        /*011c*/ 	.word	0x00000000
        /*0120*/ 	.short	0x0008
        /*0122*/ 	.short	0x0034
        /*0124*/ 	.byte	0x00, 0xf0, 0x11, 0x00


	//----- nvinfo : EIATTR_KPARAM_INFO
	.align		4
.L_53:
        /*0128*/ 	.byte	0x04, 0x17
        /*012a*/ 	.short	(.L_55 - .L_54)
.L_54:
        /*012c*/ 	.word	0x00000000
        /*0130*/ 	.short	0x0007
        /*0132*/ 	.short	0x0030
        /*0134*/ 	.byte	0x00, 0xf0, 0x11, 0x00


	//----- nvinfo : EIATTR_KPARAM_INFO
	.align		4
.L_55:
        /*0138*/ 	.byte	0x04, 0x17
        /*013a*/ 	.short	(.L_57 - .L_56)
.L_56:
        /*013c*/ 	.word	0x00000000
        /*0140*/ 	.short	0x0006
        /*0142*/ 	.short	0x002c
        /*0144*/ 	.byte	0x00, 0xf0, 0x11, 0x00


	//----- nvinfo : EIATTR_KPARAM_INFO
	.align		4
.L_57:
        /*0148*/ 	.byte	0x04, 0x17
        /*014a*/ 	.short	(.L_59 - .L_58)
.L_58:
        /*014c*/ 	.word	0x00000000
        /*0150*/ 	.short	0x0005
        /*0152*/ 	.short	0x0028
        /*0154*/ 	.byte	0x00, 0xf0, 0x11, 0x00


	//----- nvinfo : EIATTR_KPARAM_INFO
	.align		4
.L_59:
        /*0158*/ 	.byte	0x04, 0x17
        /*015a*/ 	.short	(.L_61 - .L_60)
.L_60:
        /*015c*/ 	.word	0x00000000
        /*0160*/ 	.short	0x0004
        /*0162*/ 	.short	0x0020
        /*0164*/ 	.byte	0x00, 0xf4, 0x21, 0x00


	//----- nvinfo : EIATTR_KPARAM_INFO
	.align		4
.L_61:
        /*0168*/ 	.byte	0x04, 0x17
        /*016a*/ 	.short	(.L_63 - .L_62)
.L_62:
        /*016c*/ 	.word	0x00000000
        /*0170*/ 	.short	0x0003
        /*0172*/ 	.short	0x0018
        /*0174*/ 	.byte	0x00, 0xf4, 0x21, 0x00


	//----- nvinfo : EIATTR_KPARAM_INFO
	.align		4
.L_63:
        /*0178*/ 	.byte	0x04, 0x17
        /*017a*/ 	.short	(.L_65 - .L_64)
.L_64:
        /*017c*/ 	.word	0x00000000
        /*0180*/ 	.short	0x0002
        /*0182*/ 	.short	0x0010
        /*0184*/ 	.byte	0x00, 0xf4, 0x21, 0x00


	//----- nvinfo : EIATTR_KPARAM_INFO
	.align		4
.L_65:
        /*0188*/ 	.byte	0x04, 0x17
        /*018a*/ 	.short	(.L_67 - .L_66)
.L_66:
        /*018c*/ 	.word	0x00000000
        /*0190*/ 	.short	0x0001
        /*0192*/ 	.short	0x0008
        /*0194*/ 	.byte	0x00, 0xf4, 0x21, 0x00


	//----- nvinfo : EIATTR_KPARAM_INFO
	.align		4
.L_67:
        /*0198*/ 	.byte	0x04, 0x17
        /*019a*/ 	.short	(.L_69 - .L_68)
.L_68:
        /*019c*/ 	.word	0x00000000
        /*01a0*/ 	.short	0x0000
        /*01a2*/ 	.short	0x0000
        /*01a4*/ 	.byte	0x00, 0xf4, 0x21, 0x00


	//----- nvinfo : EIATTR_AT_ENTRY_FRAGMENTS
	.align		4
.L_69:
        /*01a8*/ 	.byte	0x04, 0x4f
        /*01aa*/ 	.short	(.L_71 - .L_70)


	//   ....[0]....
.L_70:
        /*01ac*/ 	.word	0x00000004


	//----- nvinfo : EIATTR_RESERVED_SMEM_USED
	.align		4
.L_71:
        /*01b0*/ 	.byte	0x01, 0x41
	.zero		2


	//----- nvinfo : EIATTR_SPARSE_MMA_MASK
	.align		4
        /*01b4*/ 	.byte	0x03, 0x50
        /*01b6*/ 	.short	0x0000


	//----- nvinfo : EIATTR_TCGEN05_1CTA_USED
	.align		4
        /*01b8*/ 	.byte	0x01, 0x51
	.zero		2


	//----- nvinfo : EIATTR_MAXREG_COUNT
	.align		4
        /*01bc*/ 	.byte	0x03, 0x1b
        /*01be*/ 	.short	0x00ff


	//----- nvinfo : EIATTR_NUM_BARRIERS
	.align		4
        /*01c0*/ 	.byte	0x02, 0x4c
        /*01c2*/ 	.byte	0x01
	.zero		1


	//----- nvinfo : EIATTR_INT_WARP_WIDE_INSTR_OFFSETS
	.align		4
        /*01c4*/ 	.byte	0x04, 0x31
        /*01c6*/ 	.short	(.L_73 - .L_72)


	//   ....[0]....
.L_72:
        /*01c8*/ 	.word	0x000019f0


	//   ....[1]....
        /*01cc*/ 	.word	0x00001a00


	//   ....[2]....
        /*01d0*/ 	.word	0x000020a0


	//   ....[3]....
        /*01d4*/ 	.word	0x00002140


	//   ....[4]....
        /*01d8*/ 	.word	0x00004310


	//   ....[5]....
        /*01dc*/ 	.word	0x00008e20


	//   ....[6]....
        /*01e0*/ 	.word	0x00008e70


	//----- nvinfo : EIATTR_COOP_GROUP_MASK_REGIDS
	.align		4
.L_73:
        /*01e4*/ 	.byte	0x04, 0x29
        /*01e6*/ 	.short	(.L_75 - .L_74)


	//   ....[0]....
.L_74:
        /*01e8*/ 	.word	0xffffffff


	//   ....[1]....
        /*01ec*/ 	.word	0xffffffff


	//   ....[2]....
        /*01f0*/ 	.word	0xffffffff


	//   ....[3]....
        /*01f4*/ 	.word	0xffffffff


	//   ....[4]....
        /*01f8*/ 	.word	0xffffffff


	//   ....[5]....
        /*01fc*/ 	.word	0xffffffff


	//   ....[6]....
        /*0200*/ 	.word	0xffffffff


	//   ....[7]....
        /*0204*/ 	.word	0xffffffff


	//----- nvinfo : EIATTR_COOP_GROUP_INSTR_OFFSETS
	.align		4
.L_75:
        /*0208*/ 	.byte	0x04, 0x28
        /*020a*/ 	.short	(.L_77 - .L_76)


	//   ....[0]....
.L_76:
        /*020c*/ 	.word	0x00000050


	//   ....[1]....
        /*0210*/ 	.word	0x00000310


	//   ....[2]....
        /*0214*/ 	.word	0x00002ac0


	//   ....[3]....
        /*0218*/ 	.word	0x000035e0


	//   ....[4]....
        /*021c*/ 	.word	0x00004c70


	//   ....[5]....
        /*0220*/ 	.word	0x00005120


	//   ....[6]....
        /*0224*/ 	.word	0x00008cb0


	//   ....[7]....
        /*0228*/ 	.word	0x00008f20


	//----- nvinfo : EIATTR_VRC_CTA_INIT_COUNT
	.align		4
.L_77:
        /*022c*/ 	.byte	0x02, 0x4a
        /*022e*/ 	.byte	0x80
	.zero		1


	//----- nvinfo : EIATTR_MBARRIER_INSTR_OFFSETS
	.align		4
        /*0230*/ 	.byte	0x04, 0x39
        /*0232*/ 	.short	(.L_79 - .L_78)


	//   ....[0]....
.L_78:
        /*0234*/ 	.word	0x00001e90
        /*0238*/ 	.word	0x000000ff
        /*023c*/ 	.word	0x00008000
        /*0240*/ 	.short	0x0100
        /*0242*/ 	.byte	0x07
	.zero		1


	//   ....[1]....
        /*0244*/ 	.word	0x00002130
        /*0248*/ 	.word	0x000000ff
        /*024c*/ 	.word	0x00008008
        /*0250*/ 	.short	0x0100
        /*0252*/ 	.byte	0x07
	.zero		1


	//   ....[2]....
        /*0254*/ 	.word	0x00002280
        /*0258*/ 	.word	0x000000ff
        /*025c*/ 	.word	0x00006000
        /*0260*/ 	.short	0x0100
        /*0262*/ 	.byte	0x07
	.zero		1


	//   ....[3]....
        /*0264*/ 	.word	0x000024d0
        /*0268*/ 	.word	0x000000ff
        /*026c*/ 	.word	0x00006000
        /*0270*/ 	.short	0x010a
        /*0272*/ 	.byte	0x07
	.zero		1


	//   ....[4]....
        /*0274*/ 	.word	0x00002650
        /*0278*/ 	.word	0x000000ff
        /*027c*/ 	.word	0x00006000
        /*0280*/ 	.short	0x0108
        /*0282*/ 	.byte	0x07
	.zero		1


	//   ....[5]....
        /*0284*/ 	.word	0x00004450
        /*0288*/ 	.word	0x000000ff
        /*028c*/ 	.word	0x00008010
        /*0290*/ 	.short	0x0100
        /*0292*/ 	.byte	0x07
	.zero		1


	//   ....[6]....
        /*0294*/ 	.word	0x000045c0
        /*0298*/ 	.word	0x000000ff
        /*029c*/ 	.word	0x00008010
        /*02a0*/ 	.short	0x010a
        /*02a2*/ 	.byte	0x07
	.zero		1


	//   ....[7]....
        /*02a4*/ 	.word	0x000047a0
        /*02a8*/ 	.word	0x000000ff
        /*02ac*/ 	.word	0x00008010
        /*02b0*/ 	.short	0x0108
        /*02b2*/ 	.byte	0x07
	.zero		1


	//   ....[8]....
        /*02b4*/ 	.word	0x00004f80
        /*02b8*/ 	.word	0x000000ff
        /*02bc*/ 	.word	0x00000000
        /*02c0*/ 	.short	0x010a
        /*02c2*/ 	.byte	0x20
	.zero		1


	//   ....[9]....
        /*02c4*/ 	.word	0x00005c20
        /*02c8*/ 	.word	0x000000ff
        /*02cc*/ 	.word	0x00000000
        /*02d0*/ 	.short	0x010a
        /*02d2*/ 	.byte	0x20
	.zero		1


	//   ....[10]....
        /*02d4*/ 	.word	0x00005cb0
        /*02d8*/ 	.word	0x000000ff
        /*02dc*/ 	.word	0x00008000
        /*02e0*/ 	.short	0x0108
        /*02e2*/ 	.byte	0x07
	.zero		1


	//   ....[11]....
        /*02e4*/ 	.word	0x00005ce0
        /*02e8*/ 	.word	0x000000ff
        /*02ec*/ 	.word	0x00008008
        /*02f0*/ 	.short	0x0108
        /*02f2*/ 	.byte	0x07
	.zero		1


	//   ....[12]....
        /*02f4*/ 	.word	0x00008f40
        /*02f8*/ 	.word	0x000000ff
        /*02fc*/ 	.word	0x00006000
        /*0300*/ 	.short	0x010a
        /*0302*/ 	.byte	0x07
	.zero		1


	//   ....[13]....
        /*0304*/ 	.word	0x00008f70
        /*0308*/ 	.word	0x000000ff
        /*030c*/ 	.word	0x00008010
        /*0310*/ 	.short	0x010a
        /*0312*/ 	.byte	0x07
	.zero		1


	//   ....[14]....
        /*0314*/ 	.word	0x00008fa0
        /*0318*/ 	.word	0x000000ff
        /*031c*/ 	.word	0x00000000
        /*0320*/ 	.short	0x010a
        /*0322*/ 	.byte	0x20
	.zero		1


	//   ....[15]....
        /*0324*/ 	.word	0x00008fd0
        /*0328*/ 	.word	0x000000ff
        /*032c*/ 	.word	0x00000000
        /*0330*/ 	.short	0x010a
        /*0332*/ 	.byte	0x20
	.zero		1


	//----- nvinfo : EIATTR_NUM_MBARRIERS
	.align		4
.L_79:
        /*0334*/ 	.byte	0x03, 0x38
        /*0336*/ 	.short	0xffff


	//----- nvinfo : EIATTR_EXIT_INSTR_OFFSETS
	.align		4
        /*0338*/ 	.byte	0x04, 0x1c
        /*033a*/ 	.short	(.L_81 - .L_80)


	//   ....[0]....
.L_80:
        /*033c*/ 	.word	0x00008f30


	//----- nvinfo : EIATTR_REQNTID
	.align		4
.L_81:
        /*0340*/ 	.byte	0x04, 0x10
        /*0342*/ 	.short	(.L_83 - .L_82)
.L_82:
        /*0344*/ 	.word	0x00000100
        /*0348*/ 	.word	0x00000001
        /*034c*/ 	.word	0x00000001


	//----- nvinfo : EIATTR_CRS_STACK_SIZE
	.align		4
.L_83:
        /*0350*/ 	.byte	0x04, 0x1e
        /*0352*/ 	.short	(.L_85 - .L_84)
.L_84:
        /*0354*/ 	.word	0x00000000


	//----- nvinfo : EIATTR_CBANK_PARAM_SIZE
	.align		4
.L_85:
        /*0358*/ 	.byte	0x03, 0x19
        /*035a*/ 	.short	0x0088


	//----- nvinfo : EIATTR_PARAM_CBANK
	.align		4
        /*035c*/ 	.byte	0x04, 0x0a
        /*035e*/ 	.short	(.L_87 - .L_86)
	.align		4
.L_86:
        /*0360*/ 	.word	index@(.nv.constant0.attn_fwd)
        /*0364*/ 	.short	0x0380
        /*0366*/ 	.short	0x0088


	//----- nvinfo : EIATTR_SW_WAR
	.align		4
.L_87:
        /*0368*/ 	.byte	0x04, 0x36
        /*036a*/ 	.short	(.L_89 - .L_88)
.L_88:
        /*036c*/ 	.word	0x00000008
.L_89:


//--------------------- .nv.compat                --------------------------
	.section	.nv.compat,"",@"SHT_CUDA_COMPAT_INFO"
	.align	4
        /*0000*/ 	.byte	0x02, 0x02, 0x02, 0x00, 0x02, 0x05, 0x05, 0x00, 0x02, 0x03, 0x00, 0x00, 0x02, 0x06, 0x01, 0x00


//--------------------- .nv.callgraph             --------------------------
	.section	.nv.callgraph,"",@"SHT_CUDA_CALLGRAPH"
	.align	4
	.sectionentsize	8
	.align		4
        /*0000*/ 	.word	0x00000000
	.align		4
        /*0004*/ 	.word	0xffffffff
	.align		4
        /*0008*/ 	.word	0x00000000
	.align		4
        /*000c*/ 	.word	0xfffffffe
	.align		4
        /*0010*/ 	.word	0x00000000
	.align		4
        /*0014*/ 	.word	0xfffffffd
	.align		4
        /*0018*/ 	.word	0x00000000
	.align		4
        /*001c*/ 	.word	0xfffffffc


//--------------------- .nv.constant4             --------------------------
	.section	.nv.constant4,"a",@progbits
	.align	8
	.align		8
.nv.constant4:
        /*0000*/ 	.dword	_$_str


//--------------------- .text.attn_fwd            --------------------------
	.section	.text.attn_fwd,"ax",@progbits
	.align	128
        .global         attn_fwd
        .type           attn_fwd,@function
        .size           attn_fwd,(.L_x_30 - attn_fwd)
        .other          attn_fwd,@"STO_CUDA_ENTRY STV_DEFAULT"
attn_fwd:
.text.attn_fwd:
[----:B------:R-:W0:Y:S01]  /*0000*/  LDC R1, c[0x0][0x37c] ;  /* 0x0000df00ff017b82 */ /* 0x000e220000000800 */
[----:B------:R-:W1:Y:S02]  /*0010*/  S2R R0, SR_TID.X ;  /* 0x0000000000007919 */ /* 0x000e640000002100 */
[----:B-1----:R-:W-:-:S13]  /*0020*/  ISETP.GE.U32.AND P5, PT, R0, 0x20, PT ;  /* 0x000000200000780c */ /* 0x002fda0003fa6070 */
[----:B------:R-:W-:Y:S05]  /*0030*/  @P5 BRA `(.L_x_0) ;  /* 0x0000000000b85947 */ /* 0x000fea0003800000 */
[----:B------:R-:W1:Y:S01]  /*0040*/  S2UR UR6, SR_CgaCtaId ;  /* 0x00000000000679c3 */ /* 0x000e620000008800 */
[----:B------:R-:W-:Y:S01]  /*0050*/  NOP ;  /* 0x0000000000007918 */ /* 0x000fe20000000000 */
[----:B------:R-:W-:Y:S02]  /*0060*/  UMOV UR4, 0x40 ;  /* 0x0000004000047882 */ /* 0x000fe40000000000 */
[----:B-1----:R-:W-:-:S09]  /*0070*/  ULEA UR4, UR6, UR4, 0x18 ;  /* 0x0000000406047291 */ /* 0x002fd2000f8ec0ff */
[----:B------:R-:W1:Y:S01]  /*0080*/  LDS.U8 R2, [UR4] ;  /* 0x00000004ff027984 */ /* 0x000e620008000000 */
[----:B------:R-:W-:Y:S02]  /*0090*/  UMOV UR4, 0x400 ;  /* 0x0000040000047882 */ /* 0x000fe40000000000 */
[----:B------:R-:W-:Y:S01]  /*00a0*/  ULEA UR4, UR6, UR4, 0x18 ;  /* 0x0000000406047291 */ /* 0x000fe2000f8ec0ff */
[----:B-1----:R-:W-:-:S13]  /*00b0*/  ISETP.NE.AND P0, PT, R2, RZ, PT ;  /* 0x000000ff0200720c */ /* 0x002fda0003f05270 */
[----:B------:R-:W-:Y:S05]  /*00c0*/  @P0 BRA `(.L_x_1) ;  /* 0x00000000007c0947 */ /* 0x000fea0003800000 */
[----:B------:R-:W-:-:S13]  /*00d0*/  ELECT P0, URZ, PT ;  /* 0x0000000000ff782f */ /* 0x000fda0003800000 */
[----:B------:R-:W-:Y:S05]  /*00e0*/  @!P0 BRA `(.L_x_2) ;  /* 0x0000000000848947 */ /* 0x000fea0003800000 */
[----:B------:R-:W-:Y:S01]  /*00f0*/  UMOV UR5, 0x8 ;  /* 0x0000000800057882 */ /* 0x000fe20000000000 */
[----:B------:R-:W-:Y:S02]  /*0100*/  IMAD.MOV.U32 R5, RZ, RZ, 0x1 ;  /* 0x00000001ff057424 */ /* 0x000fe400078e00ff */
[----:B------:R-:W-:Y:S02]  /*0110*/  IMAD.MOV.U32 R3, RZ, RZ, 0xff ;  /* 0x000000ffff037424 */ /* 0x000fe400078e00ff */
[----:B------:R-:W-:Y:S04]  /*0120*/  DEPBAR.LE SB1, 0x36 ;  /* 0x00009d800000791a */ /* 0x000fe80000000000 */
[----:B------:R-:W1:Y:S02]  /*0130*/  UTCATOMSWS.FIND_AND_SET.ALIGN UP0, UR5, UR5 ;  /* 0x00000005000575e3 */ /* 0x000e640008000800 */
[----:B-1----:R-:W-:-:S04]  /*0140*/  PLOP3.LUT P0, PT, PT, PT, UP0, 0x80, 0x8 ;  /* 0x000000000008781c */ /* 0x002fc80003f0f008 */
[----:B------:R-:W-:-:S04]  /*0150*/  SEL R2, RZ, 0xffffffff, !P0 ;  /* 0xffffffffff027807 */ /* 0x000fc80004000000 */
[----:B------:R-:W-:Y:S01]  /*0160*/  ISETP.NE.AND P0, PT, R2, RZ, PT ;  /* 0x000000ff0200720c */ /* 0x000fe20003f05270 */
[----:B------:R-:W-:-:S12]  /*0170*/  IMAD.U32 R2, RZ, RZ, UR5 ;  /* 0x00000005ff027e24 */ /* 0x000fd8000f8e00ff */
[----:B------:R-:W-:Y:S05]  /*0180*/  @P0 BRA `(.L_x_3) ;  /* 0x0000000000240947 */ /* 0x000fea0003800000 */
.L_x_4:
[----:B------:R-:W-:Y:S05]  /*0190*/  NANOSLEEP 0x64 ;  /* 0x000000640000795d */ /* 0x000fea0003800000 */
[----:B------:R-:W-:-:S05]  /*01a0*/  UMOV UR5, 0x8 ;  /* 0x0000000800057882 */ /* 0x000fca0000000000 */
[----:B------:R-:W-:Y:S04]  /*01b0*/  DEPBAR.LE SB1, 0x36 ;  /* 0x00009d800000791a */ /* 0x000fe80000000000 */
[----:B------:R-:W1:Y:S02]  /*01c0*/  UTCATOMSWS.FIND_AND_SET.ALIGN UP0, UR5, UR5 ;  /* 0x00000005000575e3 */ /* 0x000e640008000800 */
[----:B-1----:R-:W-:-:S04]  /*01d0*/  PLOP3.LUT P0, PT, PT, PT, UP0, 0x80, 0x8 ;  /* 0x000000000008781c */ /* 0x002fc80003f0f008 */
[----:B------:R-:W-:-:S04]  /*01e0*/  SEL R2, RZ, 0xffffffff, !P0 ;  /* 0xffffffffff027807 */ /* 0x000fc80004000000 */
[----:B------:R-:W-:Y:S01]  /*01f0*/  ISETP.NE.AND P0, PT, R2, RZ, PT ;  /* 0x000000ff0200720c */ /* 0x000fe20003f05270 */
[----:B------:R-:W-:-:S12]  /*0200*/  IMAD.U32 R2, RZ, RZ, UR5 ;  /* 0x00000005ff027e24 */ /* 0x000fd8000f8e00ff */
[----:B------:R-:W-:Y:S05]  /*0210*/  @!P0 BRA `(.L_x_4) ;  /* 0xfffffffc00dc8947 */ /* 0x000fea000383ffff */
.L_x_3:
[C---:B------:R-:W-:Y:S01]  /*0220*/  VIADD R4, R2.reuse, 0x10 ;  /* 0x0000001002047836 */ /* 0x040fe20000000000 */
[----:B------:R-:W-:Y:S01]  /*0230*/  UMOV UR5, 0x50 ;  /* 0x0000005000057882 */ /* 0x000fe20000000000 */
[----:B------:R-:W-:Y:S01]  /*0240*/  SHF.L.U32 R3, R3, R2, RZ ;  /* 0x0000000203037219 */ /* 0x000fe200000006ff */
[----:B------:R-:W-:Y:S01]  /*0250*/  ULEA UR5, UR6, UR5, 0x18 ;  /* 0x0000000506057291 */ /* 0x000fe2000f8ec0ff */
[----:B------:R-:W-:Y:S01]  /*0260*/  IMAD.SHL.U32 R2, R2, 0x20, RZ ;  /* 0x0000002002027824 */ /* 0x000fe200078e00ff */
[----:B------:R-:W-:-:S04]  /*0270*/  SHF.L.U32 R4, R5, R4, RZ ;  /* 0x0000000405047219 */ /* 0x000fc800000006ff */
[----:B------:R-:W-:-:S05]  /*0280*/  LOP3.LUT R3, R4, R3, RZ, 0xfc, !PT ;  /* 0x0000000304037212 */ /* 0x000fca00078efcff */
[----:B------:R1:W-:Y:S04]  /*0290*/  ATOMS.OR RZ, [UR5], R3 ;  /* 0x00000003ffff798c */ /* 0x0003e8000b000005 */
[----:B------:R1:W-:Y:S01]  /*02a0*/  STS [UR4], R2 ;  /* 0x00000002ff007988 */ /* 0x0003e20008000804 */
[----:B------:R-:W-:Y:S05]  /*02b0*/  BRA `(.L_x_2) ;  /* 0x0000000000107947 */ /* 0x000fea0003800000 */
.L_x_1:
[----:B------:R-:W-:Y:S01]  /*02c0*/  IMAD.MOV.U32 R3, RZ, RZ, -0x1 ;  /* 0xffffffffff037424 */ /* 0x000fe200078e00ff */
[----:B------:R-:W-:-:S04]  /*02d0*/  MOV R2, 0x300 ;  /* 0x0000030000027802 */ /* 0x000fc80000000f00 */
[----:B------:R1:W-:Y:S03]  /*02e0*/  STS [UR4], R3 ;  /* 0x00000003ff007988 */ /* 0x0003e60008000804 */
[----:B01----:R-:W-:Y:S05]  /*02f0*/  CALL.REL.NOINC `($__internal_1_$__cuda_sm10x_tcgen05_guardrail_trap_phase_invalid_during_alloc) ;  /* 0x0000008c004c7944 */ /* 0x003fea0003c00000 */
.L_x_2:
[----:B------:R-:W-:Y:S05]  /*0300*/  WARPSYNC.ALL ;  /* 0x0000000000007948 */ /* 0x000fea0003800000 */
[----:B------:R-:W-:Y:S01]  /*0310*/  NOP ;  /* 0x0000000000007918 */ /* 0x000fe20000000000 */
.L_x_0:
[----:B------:R-:W2:Y:S01]  /*0320*/  S2R R141, SR_CTAID.X ;  /* 0x00000000008d7919 */ /* 0x000ea20000002500 */
[----:B------:R-:W3:Y:S01]  /*0330*/  S2UR UR6, SR_CTAID.Y ;  /* 0x00000000000679c3 */ /* 0x000ee20000002600 */
[----:B------:R-:W3:Y:S01]  /*0340*/  LDCU.64 UR4, c[0x0][0x3b0] ;  /* 0x00007600ff0477ac */ /* 0x000ee20008000a00 */
[----:B-1----:R-:W-:Y:S01]  /*0350*/  SHF.R.U32.HI R2, RZ, 0x7, R0 ;  /* 0x00000007ff027819 */ /* 0x002fe20000011600 */
[----:B------:R-:W-:-:S03]  /*0360*/  UMOV UR7, 0x400 ;  /* 0x0000040000077882 */ /* 0x000fc60000000000 */
[----:B------:R-:W-:Y:S01]  /*0370*/  SGXT.U32 R2, R2, 0x1 ;  /* 0x000000010202781a */ /* 0x000fe20000000000 */
[----:B------:R-:W1:Y:S01]  /*0380*/  LDCU.64 UR26, c[0x0][0x358] ;  /* 0x00006b00ff1a77ac */ /* 0x000e620008000a00 */
[----:B------:R-:W4:Y:S08]  /*0390*/  LDC R25, c[0x0][0x3b8] ;  /* 0x0000ee00ff197b82 */ /* 0x000f300000000800 */
[----:B------:R-:W0:Y:S08]  /*03a0*/  S2UR UR8, SR_CgaCtaId ;  /* 0x00000000000879c3 */ /* 0x000e300000008800 */
[----:B------:R-:W1:Y:S01]  /*03b0*/  LDC.64 R8, c[0x0][0x380] ;  /* 0x0000e000ff087b82 */ /* 0x000e620000000a00 */
[----:B---3--:R-:W-:Y:S01]  /*03c0*/  UIMAD UR4, UR6, UR4, URZ ;  /* 0x00000004060472a4 */ /* 0x008fe2000f8e02ff */
[----:B--2---:R-:W-:-:S06]  /*03d0*/  IMAD.SHL.U32 R141, R141, 0x80, RZ ;  /* 0x000000808d8d7824 */ /* 0x004fcc00078e00ff */
[----:B------:R-:W2:Y:S01]  /*03e0*/  LDC.64 R108, c[0x0][0x3c0] ;  /* 0x0000f000ff6c7b82 */ /* 0x000ea20000000a00 */
[----:B----4-:R-:W-:Y:S01]  /*03f0*/  IMAD R7, R2, R25, RZ ;  /* 0x0000001902077224 */ /* 0x010fe200078e02ff */
[----:B------:R-:W-:Y:S01]  /*0400*/  LOP3.LUT R3, R141, 0x7f, R0, 0xf8, !PT ;  /* 0x0000007f8d037812 */ /* 0x000fe200078ef800 */
[----:B0-----:R-:W-:-:S05]  /*0410*/  ULEA UR7, UR8, UR7, 0x18 ;  /* 0x0000000708077291 */ /* 0x001fca000f8ec0ff */
[----:B------:R-:W-:Y:S01]  /*0420*/  BAR.SYNC.DEFER_BLOCKING 0x0 ;  /* 0x0000000000007b1d */ /* 0x000fe20000010000 */
[----:B------:R-:W-:Y:S01]  /*0430*/  IMAD R5, R3, UR5, RZ ;  /* 0x0000000503057c24 */ /* 0x000fe2000f8e02ff */
[----:B------:R-:W-:-:S04]  /*0440*/  USHF.R.S32.HI UR5, URZ, 0x1f, UR4 ;  /* 0x0000001fff057899 */ /* 0x000fc80008011404 */
[----:B------:R-:W-:Y:S02]  /*0450*/  SHF.R.S32.HI R22, RZ, 0x1f, R5 ;  /* 0x0000001fff167819 */ /* 0x000fe40000011405 */
[----:B-1----:R-:W-:Y:S01]  /*0460*/  IADD3 R24, P0, P1, R5, UR4, R8 ;  /* 0x0000000405187c10 */ /* 0x002fe2000f91e008 */
[C---:B------:R-:W-:Y:S01]  /*0470*/  IMAD R5, R25.reuse, 0x2, R7 ;  /* 0x0000000219057824 */ /* 0x040fe200078e0207 */
[----:B------:R-:W0:Y:S02]  /*0480*/  LDCU UR4, c[0x0][0x3c8] ;  /* 0x00007900ff0477ac */ /* 0x000e240008000800 */
[----:B------:R-:W-:Y:S01]  /*0490*/  IADD3.X R22, PT, PT, R22, UR5, R9, P0, P1 ;  /* 0x0000000516167c10 */ /* 0x000fe200087e2409 */
[----:B------:R-:W-:Y:S01]  /*04a0*/  IMAD R13, R25, 0x2, R5 ;  /* 0x00000002190d7824 */ /* 0x000fe200078e0205 */
[-C--:B------:R-:W-:Y:S02]  /*04b0*/  IADD3 R8, P0, PT, R7, R24.reuse, RZ ;  /* 0x0000001807087210 */ /* 0x080fe40007f1e0ff */
[----:B------:R-:W-:-:S02]  /*04c0*/  IADD3 R10, P1, PT, R5, R24, RZ ;  /* 0x00000018050a7210 */ /* 0x000fc40007f3e0ff */
[----:B------:R-:W-:Y:S01]  /*04d0*/  LEA.HI.X.SX32 R9, R7, R22, 0x1, P0 ;  /* 0x0000001607097211 */ /* 0x000fe200000f0eff */
[----:B------:R-:W-:Y:S01]  /*04e0*/  IMAD R7, R25, 0x2, R13 ;  /* 0x0000000219077824 */ /* 0x000fe200078e020d */
[----:B------:R-:W-:Y:S02]  /*04f0*/  IADD3 R12, P0, PT, R13, R24, RZ ;  /* 0x000000180d0c7210 */ /* 0x000fe40007f1e0ff */
[-C--:B------:R-:W-:Y:S01]  /*0500*/  LEA.HI.X.SX32 R11, R5, R22.reuse, 0x1, P1 ;  /* 0x00000016050b7211 */ /* 0x080fe200008f0eff */
[----:B------:R-:W1:Y:S01]  /*0510*/  LDS R44, [UR7] ;  /* 0x00000007ff2c7984 */ /* 0x000e620008000800 */
[----:B------:R-:W-:Y:S01]  /*0520*/  BAR.SYNC.DEFER_BLOCKING 0x0 ;  /* 0x0000000000007b1d */ /* 0x000fe20000010000 */
[----:B------:R-:W-:Y:S01]  /*0530*/  IMAD R17, R25, 0x2, R7 ;  /* 0x0000000219117824 */ /* 0x000fe200078e0207 */
[----:B------:R-:W-:Y:S02]  /*0540*/  LEA.HI.X.SX32 R13, R13, R22, 0x1, P0 ;  /* 0x000000160d0d7211 */ /* 0x000fe400000f0eff */
[----:B------:R-:W-:Y:S01]  /*0550*/  IADD3 R14, P0, PT, R7, R24, RZ ;  /* 0x00000018070e7210 */ /* 0x000fe20007f1e0ff */
[----:B------:R-:W-:-:S03]  /*0560*/  IMAD R19, R25, 0x2, R17 ;  /* 0x0000000219137824 */ /* 0x000fc600078e0211 */
[----:B------:R-:W-:Y:S01]  /*0570*/  LEA.HI.X.SX32 R15, R7, R22, 0x1, P0 ;  /* 0x00000016070f7211 */ /* 0x000fe200000f0eff */
[----:B------:R-:W-:Y:S01]  /*0580*/  IMAD R21, R25, 0x2, R19 ;  /* 0x0000000219157824 */ /* 0x000fe200078e0213 */
[----:B------:R-:W-:-:S03]  /*0590*/  IADD3 R16, P0, PT, R17, R24, RZ ;  /* 0x0000001811107210 */ /* 0x000fc60007f1e0ff */
[----:B------:R-:W-:Y:S01]  /*05a0*/  IMAD R23, R25, 0x2, R21 ;  /* 0x0000000219177824 */ /* 0x000fe200078e0215 */
[----:B------:R-:W-:Y:S02]  /*05b0*/  LEA.HI.X.SX32 R17, R17, R22, 0x1, P0 ;  /* 0x0000001611117211 */ /* 0x000fe400000f0eff */
[----:B------:R-:W-:Y:S01]  /*05c0*/  IADD3 R18, P0, PT, R19, R24, RZ ;  /* 0x0000001813127210 */ /* 0x000fe20007f1e0ff */
[----:B------:R-:W-:-:S03]  /*05d0*/  IMAD R29, R25, 0x2, R23 ;  /* 0x00000002191d7824 */ /* 0x000fc600078e0217 */
[----:B------:R-:W-:Y:S02]  /*05e0*/  LEA.HI.X.SX32 R19, R19, R22, 0x1, P0 ;  /* 0x0000001613137211 */ /* 0x000fe400000f0eff */
[-C--:B------:R-:W-:Y:S01]  /*05f0*/  IADD3 R20, P0, PT, R21, R24.reuse, RZ ;  /* 0x0000001815147210 */ /* 0x080fe20007f1e0ff */
[----:B------:R3:W5:Y:S01]  /*0600*/  LDG.E.U8 R7, desc[UR26][R12.64] ;  /* 0x0000001a0c077981 */ /* 0x000762000c1e1100 */
[----:B------:R-:W-:Y:S02]  /*0610*/  IADD3 R26, P1, PT, R23, R24, RZ ;  /* 0x00000018171a7210 */ /* 0x000fe40007f3e0ff */
[----:B------:R-:W-:Y:S01]  /*0620*/  LEA.HI.X.SX32 R21, R21, R22, 0x1, P0 ;  /* 0x0000001615157211 */ /* 0x000fe200000f0eff */
[----:B------:R4:W5:Y:S01]  /*0630*/  LDG.E.U8 R6, desc[UR26][R14.64] ;  /* 0x0000001a0e067981 */ /* 0x000962000c1e1100 */
[----:B------:R-:W-:-:S03]  /*0640*/  IADD3 R28, P0, PT, R29, R24, RZ ;  /* 0x000000181d1c7210 */ /* 0x000fc60007f1e0ff */
[----:B------:R-:W5:Y:S01]  /*0650*/  LDG.E.U8 R5, desc[UR26][R8.64] ;  /* 0x0000001a08057981 */ /* 0x000f62000c1e1100 */
[----:B---3--:R-:W-:Y:S01]  /*0660*/  IMAD R13, R25, 0x2, R29 ;  /* 0x00000002190d7824 */ /* 0x008fe200078e021d */
[-C--:B------:R-:W-:Y:S02]  /*0670*/  LEA.HI.X.SX32 R27, R23, R22.reuse, 0x1, P1 ;  /* 0x00000016171b7211 */ /* 0x080fe400008f0eff */
[----:B------:R-:W5:Y:S01]  /*0680*/  LDG.E.U8 R4, desc[UR26][R10.64] ;  /* 0x0000001a0a047981 */ /* 0x000f62000c1e1100 */
[----:B----4-:R-:W-:Y:S01]  /*0690*/  IMAD R15, R25, 0x2, R13 ;  /* 0x00000002190f7824 */ /* 0x010fe200078e020d */
[----:B------:R-:W-:Y:S02]  /*06a0*/  LEA.HI.X.SX32 R29, R29, R22, 0x1, P0 ;  /* 0x000000161d1d7211 */ /* 0x000fe400000f0eff */
[----:B------:R3:W5:Y:S01]  /*06b0*/  LDG.E.U8 R9, desc[UR26][R16.64] ;  /* 0x0000001a10097981 */ /* 0x000762000c1e1100 */
[----:B------:R-:W-:-:S03]  /*06c0*/  IMAD R23, R25, 0x2, R15 ;  /* 0x0000000219177824 */ /* 0x000fc600078e020f */
[----:B------:R4:W5:Y:S01]  /*06d0*/  LDG.E.U8 R8, desc[UR26][R18.64] ;  /* 0x0000001a12087981 */ /* 0x000962000c1e1100 */
[----:B------:R-:W-:-:S03]  /*06e0*/  IMAD R33, R25, 0x2, R23 ;  /* 0x0000000219217824 */ /* 0x000fc600078e0217 */
[----:B------:R0:W5:Y:S01]  /*06f0*/  LDG.E.U8 R11, desc[UR26][R20.64] ;  /* 0x0000001a140b7981 */ /* 0x000162000c1e1100 */
[-C--:B---3--:R-:W-:Y:S02]  /*0700*/  IADD3 R16, P0, PT, R13, R24.reuse, RZ ;  /* 0x000000180d107210 */ /* 0x088fe40007f1e0ff */
[----:B------:R-:W-:Y:S01]  /*0710*/  IADD3 R30, P1, PT, R23, R24, RZ ;  /* 0x00000018171e7210 */ /* 0x000fe20007f3e0ff */
[----:B------:R-:W5:Y:S01]  /*0720*/  LDG.E.U8 R10, desc[UR26][R26.64] ;  /* 0x0000001a1a0a7981 */ /* 0x000f62000c1e1100 */
[----:B------:R-:W-:Y:S02]  /*0730*/  LEA.HI.X.SX32 R17, R13, R22, 0x1, P0 ;  /* 0x000000160d117211 */ /* 0x000fe400000f0eff */
[----:B----4-:R-:W-:Y:S01]  /*0740*/  IADD3 R18, P0, PT, R15, R24, RZ ;  /* 0x000000180f127210 */ /* 0x010fe20007f1e0ff */
[----:B------:R3:W5:Y:S01]  /*0750*/  LDG.E.U8 R13, desc[UR26][R28.64] ;  /* 0x0000001a1c0d7981 */ /* 0x000762000c1e1100 */
[-C--:B------:R-:W-:Y:S01]  /*0760*/  LEA.HI.X.SX32 R31, R23, R22.reuse, 0x1, P1 ;  /* 0x00000016171f7211 */ /* 0x080fe200008f0eff */
[----:B------:R-:W-:Y:S01]  /*0770*/  IMAD R23, R25, 0x2, R33 ;  /* 0x0000000219177824 */ /* 0x000fe200078e0221 */
[----:B------:R-:W-:Y:S01]  /*0780*/  LEA.HI.X.SX32 R19, R15, R22, 0x1, P0 ;  /* 0x000000160f137211 */ /* 0x000fe200000f0eff */
[----:B------:R-:W5:Y:S01]  /*0790*/  LDG.E.U8 R12, desc[UR26][R16.64] ;  /* 0x0000001a100c7981 */ /* 0x000f62000c1e1100 */
[----:B0-----:R-:W-:-:S03]  /*07a0*/  IADD3 R20, P0, PT, R33, R24, RZ ;  /* 0x0000001821147210 */ /* 0x001fc60007f1e0ff */
[----:B------:R0:W5:Y:S01]  /*07b0*/  LDG.E.U8 R14, desc[UR26][R30.64] ;  /* 0x0000001a1e0e7981 */ /* 0x000162000c1e1100 */
[----:B------:R-:W-:Y:S01]  /*07c0*/  LEA.HI.X.SX32 R21, R33, R22, 0x1, P0 ;  /* 0x0000001621157211 */ /* 0x000fe200000f0eff */
[----:B---3--:R-:W-:Y:S01]  /*07d0*/  IMAD R29, R25, 0x2, R23 ;  /* 0x00000002191d7824 */ /* 0x008fe200078e0217 */
[C---:B------:R-:W-:Y:S01]  /*07e0*/  IADD3 R26, P0, PT, R23.reuse, R24, RZ ;  /* 0x00000018171a7210 */ /* 0x040fe20007f1e0ff */
[----:B------:R-:W5:Y:S03]  /*07f0*/  LDG.E.U8 R15, desc[UR26][R18.64] ;  /* 0x0000001a120f7981 */ /* 0x000f66000c1e1100 */
[----:B------:R-:W-:Y:S01]  /*0800*/  LEA.HI.X.SX32 R27, R23, R22, 0x1, P0 ;  /* 0x00000016171b7211 */ /* 0x000fe200000f0eff */
[----:B------:R-:W-:Y:S01]  /*0810*/  IMAD R23, R25, 0x2, R29 ;  /* 0x0000000219177824 */ /* 0x000fe200078e021d */
[-C--:B------:R-:W-:Y:S01]  /*0820*/  IADD3 R28, P0, PT, R29, R24.reuse, RZ ;  /* 0x000000181d1c7210 */ /* 0x080fe20007f1e0ff */
[----:B------:R-:W5:Y:S02]  /*0830*/  LDG.E.U8 R17, desc[UR26][R20.64] ;  /* 0x0000001a14117981 */ /* 0x000f64000c1e1100 */
[----:B------:R-:W-:Y:S01]  /*0840*/  IMAD R35, R25, 0x2, R23 ;  /* 0x0000000219237824 */ /* 0x000fe200078e0217 */
[----:B------:R-:W-:Y:S01]  /*0850*/  IADD3 R32, P1, PT, R23, R24, RZ ;  /* 0x0000001817207210 */ /* 0x000fe20007f3e0ff */
[----:B------:R3:W5:Y:S01]  /*0860*/  LDG.E.U8 R16, desc[UR26][R26.64] ;  /* 0x0000001a1a107981 */ /* 0x000762000c1e1100 */
[----:B------:R-:W-:-:S02]  /*0870*/  LEA.HI.X.SX32 R29, R29, R22, 0x1, P0 ;  /* 0x000000161d1d7211 */ /* 0x000fc400000f0eff */
[----:B------:R-:W-:Y:S01]  /*0880*/  LEA.HI.X.SX32 R33, R23, R22, 0x1, P1 ;  /* 0x0000001617217211 */ /* 0x000fe200008f0eff */
[----:B------:R-:W-:Y:S01]  /*0890*/  IMAD R23, R25, 0x2, R35 ;  /* 0x0000000219177824 */ /* 0x000fe200078e0223 */
[C---:B------:R-:W-:Y:S01]  /*08a0*/  IADD3 R34, P0, PT, R35.reuse, R24, RZ ;  /* 0x0000001823227210 */ /* 0x040fe20007f1e0ff */
[----:B------:R4:W5:Y:S03]  /*08b0*/  LDG.E.U8 R19, desc[UR26][R28.64] ;  /* 0x0000001a1c137981 */ /* 0x000966000c1e1100 */
[----:B------:R-:W-:Y:S01]  /*08c0*/  LEA.HI.X.SX32 R35, R35, R22, 0x1, P0 ;  /* 0x0000001623237211 */ /* 0x000fe200000f0eff */
[----:B------:R-:W-:Y:S01]  /*08d0*/  IMAD R37, R25, 0x2, R23 ;  /* 0x0000000219257824 */ /* 0x000fe200078e0217 */
[C---:B0-----:R-:W-:Y:S01]  /*08e0*/  IADD3 R30, P0, PT, R23.reuse, R24, RZ ;  /* 0x00000018171e7210 */ /* 0x041fe20007f1e0ff */
[----:B------:R-:W5:Y:S03]  /*08f0*/  LDG.E.U8 R18, desc[UR26][R32.64] ;  /* 0x0000001a20127981 */ /* 0x000f66000c1e1100 */
[----:B------:R-:W-:Y:S01]  /*0900*/  LEA.HI.X.SX32 R31, R23, R22, 0x1, P0 ;  /* 0x00000016171f7211 */ /* 0x000fe200000f0eff */
[----:B------:R-:W-:Y:S01]  /*0910*/  IMAD R23, R25, 0x2, R37 ;  /* 0x0000000219177824 */ /* 0x000fe200078e0225 */
[----:B------:R-:W-:Y:S01]  /*0920*/  IADD3 R36, P0, PT, R37, R24, RZ ;  /* 0x0000001825247210 */ /* 0x000fe20007f1e0ff */
[----:B------:R0:W5:Y:S02]  /*0930*/  LDG.E.U8 R21, desc[UR26][R34.64] ;  /* 0x0000001a22157981 */ /* 0x000164000c1e1100 */
[----:B---3--:R-:W-:Y:S01]  /*0940*/  IMAD R27, R25, 0x2, R23 ;  /* 0x00000002191b7824 */ /* 0x008fe200078e0217 */
[----:B------:R-:W-:Y:S01]  /*0950*/  LEA.HI.X.SX32 R37, R37, R22, 0x1, P0 ;  /* 0x0000001625257211 */ /* 0x000fe200000f0eff */
[----:B------:R3:W5:Y:S02]  /*0960*/  LDG.E.U8 R20, desc[UR26][R30.64] ;  /* 0x0000001a1e147981 */ /* 0x000764000c1e1100 */
[----:B----4-:R-:W-:Y:S01]  /*0970*/  IMAD R29, R25, 0x2, R27 ;  /* 0x00000002191d7824 */ /* 0x010fe200078e021b */
[----:B------:R-:W-:-:S04]  /*0980*/  IADD3 R40, P0, PT, R27, R24, RZ ;  /* 0x000000181b287210 */ /* 0x000fc80007f1e0ff */
[----:B------:R-:W-:Y:S01]  /*0990*/  LEA.HI.X.SX32 R41, R27, R22, 0x1, P0 ;  /* 0x000000161b297211 */ /* 0x000fe200000f0eff */
[----:B0-----:R-:W-:Y:S01]  /*09a0*/  IMAD R35, R25, 0x2, R29 ;  /* 0x0000000219237824 */ /* 0x001fe200078e021d */
[-C--:B------:R-:W-:Y:S02]  /*09b0*/  IADD3 R32, P0, PT, R29, R24.reuse, RZ ;  /* 0x000000181d207210 */ /* 0x080fe40007f1e0ff */
[----:B------:R-:W-:Y:S01]  /*09c0*/  IADD3 R38, P1, PT, R23, R24, RZ ;  /* 0x0000001817267210 */ /* 0x000fe20007f3e0ff */
[----:B------:R-:W5:Y:S01]  /*09d0*/  LDG.E.U8 R27, desc[UR26][R40.64] ;  /* 0x0000001a281b7981 */ /* 0x000f62000c1e1100 */
[-C--:B------:R-:W-:Y:S01]  /*09e0*/  LEA.HI.X.SX32 R33, R29, R22.reuse, 0x1, P0 ;  /* 0x000000161d217211 */ /* 0x080fe200000f0eff */
[----:B------:R-:W-:Y:S01]  /*09f0*/  IMAD R29, R25, 0x2, R35 ;  /* 0x00000002191d7824 */ /* 0x000fe200078e0223 */
[----:B------:R-:W-:Y:S02]  /*0a00*/  LEA.HI.X.SX32 R39, R23, R22, 0x1, P1 ;  /* 0x0000001617277211 */ /* 0x000fe400008f0eff */
[----:B------:R-:W-:Y:S01]  /*0a10*/  IADD3 R34, P0, PT, R35, R24, RZ ;  /* 0x0000001823227210 */ /* 0x000fe20007f1e0ff */
[----:B---3--:R-:W-:Y:S01]  /*0a20*/  IMAD R31, R25, 0x2, R29 ;  /* 0x00000002191f7824 */ /* 0x008fe200078e021d */
[----:B------:R0:W5:Y:S02]  /*0a30*/  LDG.E.U8 R23, desc[UR26][R36.64] ;  /* 0x0000001a24177981 */ /* 0x000164000c1e1100 */
[----:B------:R-:W-:-:S02]  /*0a40*/  LEA.HI.X.SX32 R35, R35, R22, 0x1, P0 ;  /* 0x0000001623237211 */ /* 0x000fc400000f0eff */
[----:B------:R3:W5:Y:S01]  /*0a50*/  LDG.E.U8 R26, desc[UR26][R38.64] ;  /* 0x0000001a261a7981 */ /* 0x000762000c1e1100 */
[----:B------:R-:W-:-:S03]  /*0a60*/  IADD3 R42, P1, PT, R29, R24, RZ ;  /* 0x000000181d2a7210 */ /* 0x000fc60007f3e0ff */
[----:B------:R4:W5:Y:S01]  /*0a70*/  LDG.E.U8 R28, desc[UR26][R32.64] ;  /* 0x0000001a201c7981 */ /* 0x000962000c1e1100 */
[----:B0-----:R-:W-:Y:S01]  /*0a80*/  IADD3 R36, P0, PT, R31, R24, RZ ;  /* 0x000000181f247210 */ /* 0x001fe20007f1e0ff */
[----:B---3--:R-:W-:-:S03]  /*0a90*/  IMAD R39, R25, 0x2, R31 ;  /* 0x0000000219277824 */ /* 0x008fc600078e021f */
[----:B------:R-:W-:Y:S01]  /*0aa0*/  LEA.HI.X.SX32 R37, R31, R22, 0x1, P0 ;  /* 0x000000161f257211 */ /* 0x000fe200000f0eff */
[----:B------:R-:W-:Y:S01]  /*0ab0*/  IMAD R41, R25, 0x2, R39 ;  /* 0x0000000219297824 */ /* 0x000fe200078e0227 */
[----:B------:R-:W-:-:S03]  /*0ac0*/  IADD3 R38, P0, PT, R39, R24, RZ ;  /* 0x0000001827267210 */ /* 0x000fc60007f1e0ff */
[----:B------:R-:W5:Y:S01]  /*0ad0*/  LDG.E.U8 R31, desc[UR26][R36.64] ;  /* 0x0000001a241f7981 */ /* 0x000f62000c1e1100 */
[----:B------:R-:W-:Y:S01]  /*0ae0*/  IMAD R45, R25, 0x2, R41 ;  /* 0x00000002192d7824 */ /* 0x000fe200078e0229 */
[-C--:B------:R-:W-:Y:S02]  /*0af0*/  LEA.HI.X.SX32 R43, R29, R22.reuse, 0x1, P1 ;  /* 0x000000161d2b7211 */ /* 0x080fe400008f0eff */
[----:B------:R-:W-:Y:S01]  /*0b00*/  LEA.HI.X.SX32 R39, R39, R22, 0x1, P0 ;  /* 0x0000001627277211 */ /* 0x000fe200000f0eff */
[----:B------:R-:W-:Y:S01]  /*0b10*/  IMAD R47, R25, 0x2, R45 ;  /* 0x00000002192f7824 */ /* 0x000fe200078e022d */
[-C--:B----4-:R-:W-:Y:S01]  /*0b20*/  IADD3 R32, P0, PT, R41, R24.reuse, RZ ;  /* 0x0000001829207210 */ /* 0x090fe20007f1e0ff */
[----:B------:R0:W5:Y:S01]  /*0b30*/  LDG.E.U8 R29, desc[UR26][R34.64] ;  /* 0x0000001a221d7981 */ /* 0x000162000c1e1100 */
[----:B------:R-:W-:Y:S02]  /*0b40*/  IADD3 R40, P1, PT, R45, R24, RZ ;  /* 0x000000182d287210 */ /* 0x000fe40007f3e0ff */
[-C--:B------:R-:W-:Y:S01]  /*0b50*/  LEA.HI.X.SX32 R33, R41, R22.reuse, 0x1, P0 ;  /* 0x0000001629217211 */ /* 0x080fe200000f0eff */
[----:B------:R3:W5:Y:S01]  /*0b60*/  LDG.E.U8 R30, desc[UR26][R42.64] ;  /* 0x0000001a2a1e7981 */ /* 0x000762000c1e1100 */
[----:B------:R-:W-:-:S03]  /*0b70*/  LEA.HI.X.SX32 R41, R45, R22, 0x1, P1 ;  /* 0x000000162d297211 */ /* 0x000fc600008f0eff */
[----:B------:R4:W5:Y:S01]  /*0b80*/  LDG.E.U8 R46, desc[UR26][R38.64] ;  /* 0x0000001a262e7981 */ /* 0x000962000c1e1100 */
[----:B0-----:R-:W-:-:S03]  /*0b90*/  IADD3 R34, P0, PT, R47, R24, RZ ;  /* 0x000000182f227210 */ /* 0x001fc60007f1e0ff */
[----:B------:R-:W5:Y:S01]  /*0ba0*/  LDG.E.U8 R49, desc[UR26][R32.64] ;  /* 0x0000001a20317981 */ /* 0x000f62000c1e1100 */
[----:B---3--:R-:W-:Y:S01]  /*0bb0*/  IMAD R43, R25, 0x2, R47 ;  /* 0x00000002192b7824 */ /* 0x008fe200078e022f */
[----:B------:R-:W-:Y:S02]  /*0bc0*/  LEA.HI.X.SX32 R35, R47, R22, 0x1, P0 ;  /* 0x000000162f237211 */ /* 0x000fe400000f0eff */
[----:B------:R0:W5:Y:S01]  /*0bd0*/  LDG.E.U8 R48, desc[UR26][R40.64] ;  /* 0x0000001a28307981 */ /* 0x000162000c1e1100 */
[----:B------:R-:W-:Y:S01]  /*0be0*/  IMAD R45, R25, 0x2, R43 ;  /* 0x00000002192d7824 */ /* 0x000fe200078e022b */
[C---:B------:R-:W-:Y:S02]  /*0bf0*/  IADD3 R36, P0, PT, R43.reuse, R24, RZ ;  /* 0x000000182b247210 */ /* 0x040fe40007f1e0ff */
[----:B------:R3:W5:Y:S02]  /*0c00*/  LDG.E.U8 R51, desc[UR26][R34.64] ;  /* 0x0000001a22337981 */ /* 0x000764000c1e1100 */
[----:B------:R-:W-:Y:S01]  /*0c10*/  LEA.HI.X.SX32 R37, R43, R22, 0x1, P0 ;  /* 0x000000162b257211 */ /* 0x000fe200000f0eff */
[----:B------:R-:W-:Y:S01]  /*0c20*/  IMAD R43, R25, 0x2, R45 ;  /* 0x00000002192b7824 */ /* 0x000fe200078e022d */
[----:B----4-:R-:W-:-:S03]  /*0c30*/  IADD3 R38, P0, PT, R45, R24, RZ ;  /* 0x000000182d267210 */ /* 0x010fc60007f1e0ff */
[----:B------:R-:W-:Y:S01]  /*0c40*/  IMAD R47, R25, 0x2, R43 ;  /* 0x00000002192f7824 */ /* 0x000fe200078e022b */
[----:B------:R-:W-:Y:S01]  /*0c50*/  LEA.HI.X.SX32 R39, R45, R22, 0x1, P0 ;  /* 0x000000162d277211 */ /* 0x000fe200000f0eff */
[----:B------:R4:W5:Y:S02]  /*0c60*/  LDG.E.U8 R50, desc[UR26][R36.64] ;  /* 0x0000001a24327981 */ /* 0x000964000c1e1100 */
[----:B0-----:R-:W-:Y:S01]  /*0c70*/  IMAD R41, R25, 0x2, R47 ;  /* 0x0000000219297824 */ /* 0x001fe200078e022f */
[C---:B------:R-:W-:Y:S01]  /*0c80*/  IADD3 R32, P0, PT, R47.reuse, R24, RZ ;  /* 0x000000182f207210 */ /* 0x040fe20007f1e0ff */
[----:B------:R0:W5:Y:S03]  /*0c90*/  LDG.E.U8 R53, desc[UR26][R38.64] ;  /* 0x0000001a26357981 */ /* 0x000166000c1e1100 */
[----:B------:R-:W-:Y:S01]  /*0ca0*/  LEA.HI.X.SX32 R33, R47, R22, 0x1, P0 ;  /* 0x000000162f217211 */ /* 0x000fe200000f0eff */
[----:B------:R-:W-:Y:S01]  /*0cb0*/  IMAD R45, R25, 0x2, R41 ;  /* 0x00000002192d7824 */ /* 0x000fe200078e0229 */
[----:B---3--:R-:W-:-:S02]  /*0cc0*/  IADD3 R34, P0, PT, R41, R24, RZ ;  /* 0x0000001829227210 */ /* 0x008fc40007f1e0ff */
[----:B------:R-:W-:Y:S01]  /*0cd0*/  IADD3 R42, P1, PT, R43, R24, RZ ;  /* 0x000000182b2a7210 */ /* 0x000fe20007f3e0ff */
[----:B------:R-:W5:Y:S01]  /*0ce0*/  LDG.E.U8 R55, desc[UR26][R32.64] ;  /* 0x0000001a20377981 */ /* 0x000f62000c1e1100 */
[-C--:B------:R-:W-:Y:S01]  /*0cf0*/  LEA.HI.X.SX32 R35, R41, R22.reuse, 0x1, P0 ;  /* 0x0000001629237211 */ /* 0x080fe200000f0eff */
[----:B------:R-:W-:Y:S01]  /*0d00*/  IMAD R41, R25, 0x2, R45 ;  /* 0x0000000219297824 */ /* 0x000fe200078e022d */
[----:B------:R-:W-:Y:S02]  /*0d10*/  LEA.HI.X.SX32 R43, R43, R22, 0x1, P1 ;  /* 0x000000162b2b7211 */ /* 0x000fe400008f0eff */
[----:B----4-:R-:W-:Y:S01]  /*0d20*/  IADD3 R36, P0, PT, R45, R24, RZ ;  /* 0x000000182d247210 */ /* 0x010fe20007f1e0ff */
[----:B------:R-:W-:Y:S01]  /*0d30*/  IMAD R47, R25, 0x2, R41 ;  /* 0x00000002192f7824 */ /* 0x000fe200078e0229 */
[----:B------:R-:W5:Y:S02]  /*0d40*/  LDG.E.U8 R54, desc[UR26][R34.64] ;  /* 0x0000001a22367981 */ /* 0x000f64000c1e1100 */
[----:B------:R-:W-:-:S02]  /*0d50*/  LEA.HI.X.SX32 R37, R45, R22, 0x1, P0 ;  /* 0x000000162d257211 */ /* 0x000fc400000f0eff */
[----:B------:R3:W5:Y:S01]  /*0d60*/  LDG.E.U8 R52, desc[UR26][R42.64] ;  /* 0x0000001a2a347981 */ /* 0x000762000c1e1100 */
[-C--:B0-----:R-:W-:Y:S02]  /*0d70*/  IADD3 R38, P0, PT, R47, R24.reuse, RZ ;  /* 0x000000182f267210 */ /* 0x081fe40007f1e0ff */
[----:B------:R-:W-:Y:S01]  /*0d80*/  IADD3 R40, P1, PT, R41, R24, RZ ;  /* 0x0000001829287210 */ /* 0x000fe20007f3e0ff */
[----:B------:R-:W5:Y:S01]  /*0d90*/  LDG.E.U8 R57, desc[UR26][R36.64] ;  /* 0x0000001a24397981 */ /* 0x000f62000c1e1100 */
[-C--:B------:R-:W-:Y:S01]  /*0da0*/  LEA.HI.X.SX32 R39, R47, R22.reuse, 0x1, P0 ;  /* 0x000000162f277211 */ /* 0x080fe200000f0eff */
[----:B---3--:R-:W-:Y:S01]  /*0db0*/  IMAD R43, R25, 0x2, R47 ;  /* 0x00000002192b7824 */ /* 0x008fe200078e022f */
[----:B------:R-:W-:-:S03]  /*0dc0*/  LEA.HI.X.SX32 R41, R41, R22, 0x1, P1 ;  /* 0x0000001629297211 */ /* 0x000fc600008f0eff */
[----:B------:R-:W5:Y:S01]  /*0dd0*/  LDG.E.U8 R59, desc[UR26][R38.64] ;  /* 0x0000001a263b7981 */ /* 0x000f62000c1e1100 */
[----:B------:R-:W-:Y:S01]  /*0de0*/  IMAD R45, R25, 0x2, R43 ;  /* 0x00000002192d7824 */ /* 0x000fe200078e022b */
[C---:B------:R-:W-:Y:S02]  /*0df0*/  IADD3 R32, P0, PT, R43.reuse, R24, RZ ;  /* 0x000000182b207210 */ /* 0x040fe40007f1e0ff */
[----:B------:R0:W5:Y:S02]  /*0e00*/  LDG.E.U8 R56, desc[UR26][R40.64] ;  /* 0x0000001a28387981 */ /* 0x000164000c1e1100 */
[----:B------:R-:W-:Y:S01]  /*0e10*/  LEA.HI.X.SX32 R33, R43, R22, 0x1, P0 ;  /* 0x000000162b217211 */ /* 0x000fe200000f0eff */
[----:B------:R-:W-:Y:S01]  /*0e20*/  IMAD R43, R25, 0x2, R45 ;  /* 0x00000002192b7824 */ /* 0x000fe200078e022d */
[----:B------:R-:W-:-:S03]  /*0e30*/  IADD3 R34, P0, PT, R45, R24, RZ ;  /* 0x000000182d227210 */ /* 0x000fc60007f1e0ff */
        /* <DEDUP_REMOVED lines=8> */
[----:B------:R-:W-:-:S02]  /*0ec0*/  IADD3 R38, P0, PT, R41, R24, RZ ;  /* 0x0000001829267210 */ /* 0x000fc40007f1e0ff */
[----:B------:R-:W-:Y:S01]  /*0ed0*/  IADD3 R42, P1, PT, R43, R24, RZ ;  /* 0x000000182b2a7210 */ /* 0x000fe20007f3e0ff */
[----:B------:R-:W5:Y:S01]  /*0ee0*/  LDG.E.U8 R63, desc[UR26][R36.64] ;  /* 0x0000001a243f7981 */ /* 0x000f62000c1e1100 */
[-C--:B------:R-:W-:Y:S01]  /*0ef0*/  LEA.HI.X.SX32 R39, R41, R22.reuse, 0x1, P0 ;  /* 0x0000001629277211 */ /* 0x080fe200000f0eff */
[----:B------:R-:W-:Y:S01]  /*0f00*/  IMAD R41, R25, 0x2, R45 ;  /* 0x0000000219297824 */ /* 0x000fe200078e022d */
[----:B------:R-:W-:Y:S02]  /*0f10*/  LEA.HI.X.SX32 R43, R43, R22, 0x1, P1 ;  /* 0x000000162b2b7211 */ /* 0x000fe400008f0eff */
[----:B---3--:R-:W-:Y:S01]  /*0f20*/  IADD3 R32, P0, PT, R45, R24, RZ ;  /* 0x000000182d207210 */ /* 0x008fe20007f1e0ff */
        /* <DEDUP_REMOVED lines=63> */
[-C--:B---3--:R-:W-:Y:S01]  /*1320*/  IADD3 R32, P0, PT, R45, R24.reuse, RZ ;  /* 0x000000182d207210 */ /* 0x088fe20007f1e0ff */
[----:B------:R-:W5:Y:S01]  /*1330*/  LDG.E.U8 R116, desc[UR26][R38.64] ;  /* 0x0000001a26747981 */ /* 0x000f62000c1e1100 */
[----:B------:R-:W-:Y:S01]  /*1340*/  IADD3 R40, P1, PT, R41, R24, RZ ;  /* 0x0000001829287210 */ /* 0x000fe20007f3e0ff */
[----:B------:R-:W-:Y:S01]  /*1350*/  IMAD R47, R25, 0x2, R41 ;  /* 0x00000002192f7824 */ /* 0x000fe200078e0229 */
[-C--:B------:R-:W-:Y:S01]  /*1360*/  LEA.HI.X.SX32 R33, R45, R22.reuse, 0x1, P0 ;  /* 0x000000162d217211 */ /* 0x080fe200000f0eff */
[----:B------:R3:W5:Y:S01]  /*1370*/  LDG.E.U8 R114, desc[UR26][R42.64] ;  /* 0x0000001a2a727981 */ /* 0x000762000c1e1100 */
[----:B------:R-:W-:Y:S01]  /*1380*/  LEA.HI.X.SX32 R41, R41, R22, 0x1, P1 ;  /* 0x0000001629297211 */ /* 0x000fe200008f0eff */
[----:B------:R-:W-:Y:S01]  /*1390*/  IMAD R45, R25, 0x2, R47 ;  /* 0x00000002192d7824 */ /* 0x000fe200078e022f */
[----:B0-----:R-:W-:-:S02]  /*13a0*/  IADD3 R34, P0, PT, R47, R24, RZ ;  /* 0x000000182f227210 */ /* 0x001fc40007f1e0ff */
[----:B------:R-:W5:Y:S04]  /*13b0*/  LDG.E.U8 R33, desc[UR26][R32.64] ;  /* 0x0000001a20217981 */ /* 0x000f68000c1e1100 */
[----:B------:R0:W5:Y:S01]  /*13c0*/  LDG.E.U8 R118, desc[UR26][R40.64] ;  /* 0x0000001a28767981 */ /* 0x000162000c1e1100 */
[----:B---3--:R-:W-:Y:S01]  /*13d0*/  IMAD R43, R25, 0x2, R45 ;  /* 0x00000002192b7824 */ /* 0x008fe200078e022d */
[----:B------:R-:W-:Y:S02]  /*13e0*/  LEA.HI.X.SX32 R35, R47, R22, 0x1, P0 ;  /* 0x000000162f237211 */ /* 0x000fe400000f0eff */
[-C--:B------:R-:W-:Y:S01]  /*13f0*/  IADD3 R36, P0, PT, R45, R24.reuse, RZ ;  /* 0x000000182d247210 */ /* 0x080fe20007f1e0ff */
[----:B------:R-:W-:Y:S01]  /*1400*/  IMAD R25, R25, 0x2, R43 ;  /* 0x0000000219197824 */ /* 0x000fe200078e022b */
[----:B0-----:R-:W0:Y:S01]  /*1410*/  LDC.64 R40, c[0x0][0x388] ;  /* 0x0000e200ff287b82 */ /* 0x001e220000000a00 */
[----:B--2---:R-:W-:Y:S01]  /*1420*/  IMAD R32, R2, R109, RZ ;  /* 0x0000006d02207224 */ /* 0x004fe200078e02ff */
[----:B------:R-:W-:Y:S01]  /*1430*/  IADD3 R42, P1, PT, R43, R24, RZ ;  /* 0x000000182b2a7210 */ /* 0x000fe20007f3e0ff */
[----:B------:R2:W5:Y:S01]  /*1440*/  LDG.E.U8 R35, desc[UR26][R34.64] ;  /* 0x0000001a22237981 */ /* 0x000562000c1e1100 */
[----:B------:R-:W-:Y:S01]  /*1450*/  LEA.HI.X.SX32 R37, R45, R22, 0x1, P0 ;  /* 0x000000162d257211 */ /* 0x000fe200000f0eff */
[----:B------:R-:W-:Y:S01]  /*1460*/  IMAD R38, R109, 0x2, R32 ;  /* 0x000000026d267824 */ /* 0x000fe200078e0220 */
[----:B------:R-:W-:-:S02]  /*1470*/  IADD3 R24, P0, PT, R25, R24, RZ ;  /* 0x0000001819187210 */ /* 0x000fc40007f1e0ff */
[----:B------:R-:W-:Y:S01]  /*1480*/  LOP3.LUT R69, R0, 0x7f, RZ, 0xc0, !PT ;  /* 0x0000007f00457812 */ /* 0x000fe200078ec0ff */
[----:B------:R3:W5:Y:S01]  /*1490*/  LDG.E.U8 R120, desc[UR26][R36.64] ;  /* 0x0000001a24787981 */ /* 0x000762000c1e1100 */
[-C--:B------:R-:W-:Y:S01]  /*14a0*/  LEA.HI.X.SX32 R25, R25, R22.reuse, 0x1, P0 ;  /* 0x0000001619197211 */ /* 0x080fe200000f0eff */
[----:B--2---:R-:W-:Y:S01]  /*14b0*/  IMAD R34, R109, 0x2, R38 ;  /* 0x000000026d227824 */ /* 0x004fe200078e0226 */
[----:B------:R-:W-:-:S03]  /*14c0*/  LEA.HI.X.SX32 R43, R43, R22, 0x1, P1 ;  /* 0x000000162b2b7211 */ /* 0x000fc600008f0eff */
[----:B------:R2:W5:Y:S01]  /*14d0*/  LDG.E.U8 R122, desc[UR26][R24.64] ;  /* 0x0000001a187a7981 */ /* 0x000562000c1e1100 */
[----:B------:R-:W-:Y:S01]  /*14e0*/  SHF.R.U32.HI R39, RZ, 0x5, R0 ;  /* 0x00000005ff277819 */ /* 0x000fe20000011600 */
[----:B------:R-:W-:Y:S02]  /*14f0*/  IMAD R22, R69, UR4, RZ ;  /* 0x0000000445167c24 */ /* 0x000fe4000f8e02ff */
[----:B---3--:R-:W-:Y:S01]  /*1500*/  IMAD R36, R109, 0x2, R34 ;  /* 0x000000026d247824 */ /* 0x008fe200078e0222 */
[----:B------:R-:W-:Y:S01]  /*1510*/  R2UR UR19, R39 ;  /* 0x00000000271372ca */ /* 0x000fe200000e0000 */
[----:B------:R3:W5:Y:S01]  /*1520*/  LDG.E.U8 R43, desc[UR26][R42.64] ;  /* 0x0000001a2a2b7981 */ /* 0x000762000c1e1100 */
[----:B--2---:R-:W-:Y:S02]  /*1530*/  IMAD R25, R108, UR6, RZ ;  /* 0x000000066c197c24 */ /* 0x004fe4000f8e02ff */
[----:B------:R-:W-:Y:S01]  /*1540*/  IMAD R24, R109, 0x2, R36 ;  /* 0x000000026d187824 */ /* 0x000fe200078e0224 */
[----:B------:R-:W-:-:S02]  /*1550*/  SHF.R.S32.HI R39, RZ, 0x7, R0 ;  /* 0x00000007ff277819 */ /* 0x000fc40000011400 */
[--C-:B0-----:R-:W-:Y:S01]  /*1560*/  IADD3 R81, P0, P1, R22, R40, R25.reuse ;  /* 0x0000002816517210 */ /* 0x101fe2000791e019 */
[----:B------:R-:W-:Y:S01]  /*1570*/  IMAD R40, R109, 0x2, R24 ;  /* 0x000000026d287824 */ /* 0x000fe200078e0218 */
[----:B------:R-:W-:Y:S02]  /*1580*/  SHF.R.S32.HI R37, RZ, 0x1f, R22 ;  /* 0x0000001fff257819 */ /* 0x000fe40000011416 */
[----:B------:R-:W-:Y:S01]  /*1590*/  SGXT R22, R39, 0x1 ;  /* 0x000000012716781a */ /* 0x000fe20000000200 */
[C---:B---3--:R-:W-:Y:S01]  /*15a0*/  IMAD R42, R109.reuse, 0x2, R40 ;  /* 0x000000026d2a7824 */ /* 0x048fe200078e0228 */
[----:B------:R-:W-:Y:S02]  /*15b0*/  SHF.R.S32.HI R74, RZ, 0x1f, R25 ;  /* 0x0000001fff4a7819 */ /* 0x000fe40000011419 */
[----:B------:R-:W-:Y:S01]  /*15c0*/  LOP3.LUT R25, R22, 0x90, RZ, 0xc0, !PT ;  /* 0x0000009016197812 */ /* 0x000fe200078ec0ff */
[----:B------:R-:W-:Y:S01]  /*15d0*/  IMAD R22, R109, 0x2, R42 ;  /* 0x000000026d167824 */ /* 0x000fe200078e022a */
[----:B------:R-:W-:-:S02]  /*15e0*/  IADD3.X R37, PT, PT, R37, R41, R74, P0, P1 ;  /* 0x0000002925257210 */ /* 0x000fc400007e244a */
[----:B-1----:R-:W-:Y:S01]  /*15f0*/  R2UR UR33, R44 ;  /* 0x000000002c2172ca */ /* 0x002fe200000e0000 */
[C---:B------:R-:W-:Y:S01]  /*1600*/  IMAD R44, R109.reuse, 0x2, R22 ;  /* 0x000000026d2c7824 */ /* 0x040fe200078e0216 */
[-C--:B------:R-:W-:Y:S02]  /*1610*/  IADD3 R112, P0, PT, R32, R81.reuse, RZ ;  /* 0x0000005120707210 */ /* 0x080fe40007f1e0ff */
[-C--:B------:R-:W-:Y:S02]  /*1620*/  IADD3 R110, P1, PT, R38, R81.reuse, RZ ;  /* 0x00000051266e7210 */ /* 0x080fe40007f3e0ff */
[----:B------:R-:W-:Y:S02]  /*1630*/  IADD3 R106, P2, PT, R34, R81, RZ ;  /* 0x00000051226a7210 */ /* 0x000fe40007f5e0ff */
[-C--:B------:R-:W-:Y:S01]  /*1640*/  LEA.HI.X.SX32 R113, R32, R37.reuse, 0x1, P0 ;  /* 0x0000002520717211 */ /* 0x080fe200000f0eff */
[----:B------:R-:W-:Y:S01]  /*1650*/  IMAD R32, R109, 0x2, R44 ;  /* 0x000000026d207824 */ /* 0x000fe200078e022c */
[----:B------:R-:W-:-:S02]  /*1660*/  LEA.HI.X.SX32 R111, R38, R37, 0x1, P1 ;  /* 0x00000025266f7211 */ /* 0x000fc400008f0eff */
[----:B------:R-:W-:Y:S01]  /*1670*/  LEA.HI.X.SX32 R107, R34, R37, 0x1, P2 ;  /* 0x00000025226b7211 */ /* 0x000fe200010f0eff */
[C---:B------:R-:W-:Y:S01]  /*1680*/  IMAD R34, R109.reuse, 0x2, R32 ;  /* 0x000000026d227824 */ /* 0x040fe200078e0220 */
[-C--:B------:R-:W-:Y:S02]  /*1690*/  IADD3 R102, P1, PT, R24, R81.reuse, RZ ;  /* 0x0000005118667210 */ /* 0x080fe40007f3e0ff */
[----:B------:R-:W-:Y:S02]  /*16a0*/  IADD3 R104, P0, PT, R36, R81, RZ ;  /* 0x0000005124687210 */ /* 0x000fe40007f1e0ff */
[----:B------:R-:W-:Y:S01]  /*16b0*/  LEA.HI.X.SX32 R103, R24, R37, 0x1, P1 ;  /* 0x0000002518677211 */ /* 0x000fe200008f0eff */
[C---:B------:R-:W-:Y:S01]  /*16c0*/  IMAD R24, R109.reuse, 0x2, R34 ;  /* 0x000000026d187824 */ /* 0x040fe200078e0222 */
[----:B------:R-:W-:Y:S02]  /*16d0*/  IADD3 R100, P2, PT, R40, R81, RZ ;  /* 0x0000005128647210 */ /* 0x000fe40007f5e0ff */
[----:B------:R-:W-:Y:S01]  /*16e0*/  LEA.HI.X.SX32 R105, R36, R37, 0x1, P0 ;  /* 0x0000002524697211 */ /* 0x000fe200000f0eff */
[----:B------:R-:W-:Y:S01]  /*16f0*/  IMAD R36, R109, 0x2, R24 ;  /* 0x000000026d247824 */ /* 0x000fe200078e0218 */
[----:B------:R-:W-:-:S02]  /*1700*/  IADD3 R96, P1, PT, R22, R81, RZ ;  /* 0x0000005116607210 */ /* 0x000fc40007f3e0ff */
[----:B------:R-:W-:Y:S02]  /*1710*/  LEA.HI.X.SX32 R101, R40, R37, 0x1, P2 ;  /* 0x0000002528657211 */ /* 0x000fe400010f0eff */
[----:B------:R-:W-:Y:S02]  /*1720*/  IADD3 R94, P2, PT, R44, R81, RZ ;  /* 0x000000512c5e7210 */ /* 0x000fe40007f5e0ff */
[-C--:B------:R-:W-:Y:S01]  /*1730*/  LEA.HI.X.SX32 R97, R22, R37.reuse, 0x1, P1 ;  /* 0x0000002516617211 */ /* 0x080fe200008f0eff */
[C---:B------:R-:W-:Y:S01]  /*1740*/  IMAD R22, R109.reuse, 0x2, R36 ;  /* 0x000000026d167824 */ /* 0x040fe200078e0224 */
[----:B------:R-:W-:Y:S02]  /*1750*/  LEA.HI.X.SX32 R95, R44, R37, 0x1, P2 ;  /* 0x000000252c5f7211 */ /* 0x000fe400010f0eff */
[-C--:B------:R-:W-:Y:S01]  /*1760*/  IADD3 R98, P0, PT, R42, R81.reuse, RZ ;  /* 0x000000512a627210 */ /* 0x080fe20007f1e0ff */
[----:B------:R-:W-:Y:S01]  /*1770*/  IMAD R38, R109, 0x2, R22 ;  /* 0x000000026d267824 */ /* 0x000fe200078e0216 */
[----:B------:R-:W-:-:S02]  /*1780*/  IADD3 R88, P2, PT, R24, R81, RZ ;  /* 0x0000005118587210 */ /* 0x000fc40007f5e0ff */
[-C--:B------:R-:W-:Y:S02]  /*1790*/  LEA.HI.X.SX32 R99, R42, R37.reuse, 0x1, P0 ;  /* 0x000000252a637211 */ /* 0x080fe400000f0eff */
[----:B------:R-:W-:Y:S01]  /*17a0*/  LEA.HI.X.SX32 R89, R24, R37, 0x1, P2 ;  /* 0x0000002518597211 */ /* 0x000fe200010f0eff */
[----:B------:R-:W-:Y:S01]  /*17b0*/  IMAD R24, R109, 0x2, R38 ;  /* 0x000000026d187824 */ /* 0x000fe200078e0226 */
[-C--:B------:R-:W-:Y:S02]  /*17c0*/  IADD3 R92, P0, PT, R32, R81.reuse, RZ ;  /* 0x00000051205c7210 */ /* 0x080fe40007f1e0ff */
[----:B------:R-:W-:Y:S02]  /*17d0*/  IADD3 R90, P1, PT, R34, R81, RZ ;  /* 0x00000051225a7210 */ /* 0x000fe40007f3e0ff */
[-C--:B------:R-:W-:Y:S02]  /*17e0*/  LEA.HI.X.SX32 R93, R32, R37.reuse, 0x1, P0 ;  /* 0x00000025205d7211 */ /* 0x080fe400000f0eff */
[----:B------:R-:W-:-:S02]  /*17f0*/  LEA.HI.X.SX32 R91, R34, R37, 0x1, P1 ;  /* 0x00000025225b7211 */ /* 0x000fc400008f0eff */
[-C--:B------:R-:W-:Y:S02]  /*1800*/  IADD3 R86, P0, PT, R36, R81.reuse, RZ ;  /* 0x0000005124567210 */ /* 0x080fe40007f1e0ff */
[-C--:B------:R-:W-:Y:S02]  /*1810*/  IADD3 R84, P1, PT, R22, R81.reuse, RZ ;  /* 0x0000005116547210 */ /* 0x080fe40007f3e0ff */
[-C--:B------:R-:W-:Y:S02]  /*1820*/  IADD3 R82, P2, PT, R38, R81.reuse, RZ ;  /* 0x0000005126527210 */ /* 0x080fe40007f5e0ff */
[----:B------:R-:W-:Y:S02]  /*1830*/  IADD3 R80, P3, PT, R24, R81, RZ ;  /* 0x0000005118507210 */ /* 0x000fe40007f7e0ff */
[-C--:B------:R-:W-:Y:S02]  /*1840*/  LEA.HI.X.SX32 R87, R36, R37.reuse, 0x1, P0 ;  /* 0x0000002524577211 */ /* 0x080fe400000f0eff */
[----:B------:R-:W-:-:S02]  /*1850*/  LEA.HI.X.SX32 R85, R22, R37, 0x1, P1 ;  /* 0x0000002516557211 */ /* 0x000fc400008f0eff */
[-C--:B------:R-:W-:Y:S02]  /*1860*/  LEA.HI.X.SX32 R83, R38, R37.reuse, 0x1, P2 ;  /* 0x0000002526537211 */ /* 0x080fe400010f0eff */
[----:B------:R-:W-:Y:S02]  /*1870*/  LEA.HI.X.SX32 R81, R24, R37, 0x1, P3 ;  /* 0x0000002518517211 */ /* 0x000fe400018f0eff */
[----:B------:R-:W-:Y:S01]  /*1880*/  LOP3.LUT R76, R25, 0x7f, R0, 0x78, !PT ;  /* 0x0000007f194c7812 */ /* 0x000fe200078e7800 */
[----:B------:R-:W-:Y:S06]  /*1890*/  @P5 BRA `(.L_x_5) ;  /* 0x0000000000185947 */ /* 0x000fec0003800000 */
[----:B------:R-:W-:Y:S01]  /*18a0*/  ELECT P0, URZ, PT ;  /* 0x0000000000ff782f */ /* 0x000fe20003800000 */
[----:B------:R-:W-:Y:S01]  /*18b0*/  IMAD.MOV.U32 R22, RZ, RZ, 0x1 ;  /* 0x00000001ff167424 */ /* 0x000fe200078e00ff */
[----:B------:R-:W-:Y:S01]  /*18c0*/  UMOV UR4, 0x40 ;  /* 0x0000004000047882 */ /* 0x000fe20000000000 */
[----:B------:R-:W-:Y:S01]  /*18d0*/  UVIRTCOUNT.DEALLOC.SMPOOL 0x80 ;  /* 0x000000800000784c */ /* 0x000fe20000000000 */
[----:B------:R-:W-:-:S09]  /*18e0*/  ULEA UR4, UR8, UR4, 0x18 ;  /* 0x0000000408047291 */ /* 0x000fd2000f8ec0ff */
[----:B------:R0:W-:Y:S03]  /*18f0*/  @P0 STS.U8 [UR4], R22 ;  /* 0x00000016ff000988 */ /* 0x0001e60008000004 */
.L_x_5:
[----:B------:R-:W-:Y:S01]  /*1900*/  USHF.L.U32 UR4, UR19, 0x15, URZ ;  /* 0x0000001513047899 */ /* 0x000fe200080006ff */
[C---:B------:R-:W-:Y:S01]  /*1910*/  LOP3.LUT R75, R76.reuse, 0x20, RZ, 0x3c, !PT ;  /* 0x000000204c4b7812 */ /* 0x040fe200078e3cff */
[----:B------:R-:W-:Y:S01]  /*1920*/  ULOP3.LUT UR11, UR19, 0x4, URZ, 0xc0, !UPT ;  /* 0x00000004130b7892 */ /* 0x000fe2000f8ec0ff */
[----:B-----5:R1:W-:Y:S01]  /*1930*/  STS.U8 [R76+UR7+0x3000], R73 ;  /* 0x003000494c007988 */ /* 0x0203e20008000007 */
[----:B------:R-:W-:Y:S01]  /*1940*/  ULOP3.LUT UR10, UR4, 0x600000, URZ, 0xc0, !UPT ;  /* 0x00600000040a7892 */ /* 0x000fe2000f8ec0ff */
[----:B------:R-:W-:Y:S02]  /*1950*/  LOP3.LUT R74, R76, 0x40, RZ, 0x3c, !PT ;  /* 0x000000404c4a7812 */ /* 0x000fe400078e3cff */
[----:B------:R-:W-:Y:S01]  /*1960*/  LOP3.LUT P6, RZ, R0, 0xff, RZ, 0xc0, !PT ;  /* 0x000000ff00ff7812 */ /* 0x000fe200078cc0ff */
[----:B------:R-:W-:Y:S01]  /*1970*/  UIADD3 UR8, UPT, UPT, UR33, UR10, URZ ;  /* 0x0000000a21087290 */ /* 0x000fe2000fffe0ff */
[----:B------:R2:W-:Y:S01]  /*1980*/  STS.U8 [R76+UR7], R5 ;  /* 0x000000054c007988 */ /* 0x0005e20008000007 */
[----:B------:R-:W-:-:S02]  /*1990*/  UMOV UR4, 0x1 ;  /* 0x0000000100047882 */ /* 0x000fc40000000000 */
[----:B------:R-:W-:Y:S01]  /*19a0*/  ULEA UR8, UR11, UR8, 0x4 ;  /* 0x000000080b087291 */ /* 0x000fe2000f8e20ff */
[----:B-1----:R-:W-:Y:S01]  /*19b0*/  LOP3.LUT R73, R76, 0x60, RZ, 0x3c, !PT ;  /* 0x000000604c497812 */ /* 0x002fe200078e3cff */
[----:B------:R1:W-:Y:S04]  /*19c0*/  STS.U8 [R76+UR7+0x400], R9 ;  /* 0x000400094c007988 */ /* 0x0003e80008000007 */
[----:B------:R-:W-:Y:S01]  /*19d0*/  STS.U8 [R76+UR7+0x800], R13 ;  /* 0x0008000d4c007988 */ /* 0x000fe20008000007 */
[----:B--2---:R-:W-:Y:S01]  /*19e0*/  PRMT R5, RZ, 0x7610, R5 ;  /* 0x00007610ff057816 */ /* 0x004fe20000000005 */
[----:B------:R-:W-:Y:S01]  /*19f0*/  VOTEU.ALL UP0, P6 ;  /* 0x0000000000ff7886 */ /* 0x000fe20003000000 */
[----:B------:R-:W-:Y:S01]  /*1a00*/  VOTEU.ALL UP1, P6 ;  /* 0x0000000000ff7886 */ /* 0x000fe20003020000 */
[----:B------:R-:W-:Y:S01]  /*1a10*/  STS.U8 [R76+UR7+0xc00], R17 ;  /* 0x000c00114c007988 */ /* 0x000fe20008000007 */
[----:B-1----:R-:W-:-:S03]  /*1a20*/  PRMT R9, RZ, 0x7610, R9 ;  /* 0x00007610ff097816 */ /* 0x002fc60000000009 */
[----:B------:R-:W-:Y:S01]  /*1a30*/  STS.U8 [R76+UR7+0x1000], R21 ;  /* 0x001000154c007988 */ /* 0x000fe20008000007 */
[----:B------:R-:W-:-:S04]  /*1a40*/  @!UP0 UIADD3 UR12, UPT, UPT, -UR4, 0x100000, URZ ;  /* 0x00100000040c8890 */ /* 0x000fc8000fffe1ff */
[----:B------:R-:W-:Y:S02]  /*1a50*/  @!UP0 USHF.L.U32 UR13, UR12, 0xb, URZ ;  /* 0x0000000b0c0d8899 */ /* 0x000fe400080006ff */
[----:B------:R-:W-:Y:S01]  /*1a60*/  @!UP0 USHF.L.U32 UR12, UR12, 0x1, URZ ;  /* 0x000000010c0c8899 */ /* 0x000fe200080006ff */
[----:B------:R-:W-:Y:S04]  /*1a70*/  STS.U8 [R76+UR7+0x1400], R27 ;  /* 0x0014001b4c007988 */ /* 0x000fe80008000007 */
        /* <DEDUP_REMOVED lines=22> */
[----:B------:R1:W-:Y:S04]  /*1be0*/  STS.U8 [R75+UR7+0x3500], R72 ;  /* 0x003500484b007988 */ /* 0x0003e80008000007 */
[----:B------:R-:W-:Y:S04]  /*1bf0*/  STS.U8 [R75+UR7+0x3900], R116 ;  /* 0x003900744b007988 */ /* 0x000fe80008000007 */
[----:B------:R-:W-:Y:S01]  /*1c00*/  STS.U8 [R75+UR7+0x3d00], R120 ;  /* 0x003d00784b007988 */ /* 0x000fe20008000007 */
[----:B-1----:R-:W-:-:S03]  /*1c10*/  VIADD R72, R141, 0x80 ;  /* 0x000000808d487836 */ /* 0x002fc60000000000 */
[----:B------:R1:W-:Y:S02]  /*1c20*/  STS.U8 [R74+UR7+0x200], R7 ;  /* 0x000200074a007988 */ /* 0x0003e40008000007 */
[----:B------:R-:W-:Y:S02]  /*1c30*/  ISETP.GT.AND P0, PT, R72, RZ, PT ;  /* 0x000000ff4800720c */ /* 0x000fe40003f04270 */
[----:B------:R2:W-:Y:S04]  /*1c40*/  STS.U8 [R74+UR7+0x600], R11 ;  /* 0x0006000b4a007988 */ /* 0x0005e80008000007 */
[----:B------:R3:W-:Y:S04]  /*1c50*/  STS.U8 [R74+UR7+0xa00], R15 ;  /* 0x000a000f4a007988 */ /* 0x0007e80008000007 */
[----:B------:R4:W-:Y:S04]  /*1c60*/  STS.U8 [R74+UR7+0xe00], R19 ;  /* 0x000e00134a007988 */ /* 0x0009e80008000007 */
        /* <DEDUP_REMOVED lines=27> */
[----:B------:R0:W-:Y:S01]  /*1e20*/  STS.U8 [R73+UR7+0x3f00], R122 ;  /* 0x003f007a49007988 */ /* 0x0001e20008000007 */
[----:B------:R-:W-:Y:S01]  /*1e30*/  STTM.x64 tmem[UR8], RZ ;  /* 0x000000ff000079ed */ /* 0x000fe20008340008 */
[----:B------:R-:W0:Y:S02]  /*1e40*/  FENCE.VIEW.ASYNC.T ;  /* 0x00000000000073c6 */ /* 0x000e240000000200 */
[----:B0-----:R-:W-:Y:S01]  /*1e50*/  BAR.SYNC.DEFER_BLOCKING 0x0 ;  /* 0x0000000000007b1d */ /* 0x001fe20000010000 */
[----:B------:R-:W-:-:S02]  /*1e60*/  PRMT R13, RZ, 0x7610, R13 ;  /* 0x00007610ff0d7816 */ /* 0x000fc4000000000d */
[----:B------:R-:W-:-:S03]  /*1e70*/  PRMT R17, RZ, 0x7610, R17 ;  /* 0x00007610ff117816 */ /* 0x000fc60000000011 */
[----:B------:R-:W0:Y:S02]  /*1e80*/  FENCE.VIEW.ASYNC.S ;  /* 0x00000000000073c6 */ /* 0x000e240000000000 */
[----:B0-----:R0:W0:Y:S02]  /*1e90*/  @!UP1 SYNCS.EXCH.64 URZ, [UR7+0x8000], UR12 ;  /* 0x0080000c07ff95b2 */ /* 0x0010240008000100 */
[----:B0-----:R-:W-:Y:S01]  /*1ea0*/  BAR.SYNC.DEFER_BLOCKING 0x0 ;  /* 0x0000000000007b1d */ /* 0x001fe20000010000 */
[----:B------:R-:W-:Y:S02]  /*1eb0*/  PRMT R4, RZ, 0x7610, R4 ;  /* 0x00007610ff047816 */ /* 0x000fe40000000004 */
[----:B------:R-:W-:Y:S02]  /*1ec0*/  PRMT R8, RZ, 0x7610, R8 ;  /* 0x00007610ff087816 */ /* 0x000fe40000000008 */
[----:B------:R-:W-:Y:S02]  /*1ed0*/  PRMT R12, RZ, 0x7610, R12 ;  /* 0x00007610ff0c7816 */ /* 0x000fe4000000000c */
[----:B------:R-:W-:-:S02]  /*1ee0*/  PRMT R16, RZ, 0x7610, R16 ;  /* 0x00007610ff107816 */ /* 0x000fc40000000010 */
[----:B-1----:R-:W-:Y:S02]  /*1ef0*/  PRMT R7, RZ, 0x7610, R7 ;  /* 0x00007610ff077816 */ /* 0x002fe40000000007 */
[----:B--2---:R-:W-:Y:S02]  /*1f00*/  PRMT R11, RZ, 0x7610, R11 ;  /* 0x00007610ff0b7816 */ /* 0x004fe4000000000b */
[----:B---3--:R-:W-:Y:S02]  /*1f10*/  PRMT R15, RZ, 0x7610, R15 ;  /* 0x00007610ff0f7816 */ /* 0x008fe4000000000f */
[----:B----4-:R-:W-:Y:S02]  /*1f20*/  PRMT R19, RZ, 0x7610, R19 ;  /* 0x00007610ff137816 */ /* 0x010fe40000000013 */
[----:B------:R-:W-:Y:S02]  /*1f30*/  PRMT R6, RZ, 0x7610, R6 ;  /* 0x00007610ff067816 */ /* 0x000fe40000000006 */
[----:B------:R-:W-:-:S02]  /*1f40*/  PRMT R10, RZ, 0x7610, R10 ;  /* 0x00007610ff0a7816 */ /* 0x000fc4000000000a */
[----:B------:R-:W-:Y:S02]  /*1f50*/  PRMT R14, RZ, 0x7610, R14 ;  /* 0x00007610ff0e7816 */ /* 0x000fe4000000000e */
[----:B------:R-:W-:Y:S01]  /*1f60*/  PRMT R18, RZ, 0x7610, R18 ;  /* 0x00007610ff127816 */ /* 0x000fe20000000012 */
[----:B------:R-:W2:Y:S04]  /*1f70*/  @P0 LDG.E.U8 R5, desc[UR26][R112.64] ;  /* 0x0000001a70050981 */ /* 0x000ea8000c1e1100 */
[----:B------:R-:W3:Y:S04]  /*1f80*/  @P0 LDG.E.U8 R9, desc[UR26][R102.64] ;  /* 0x0000001a66090981 */ /* 0x000ee8000c1e1100 */
[----:B------:R-:W4:Y:S04]  /*1f90*/  @P0 LDG.E.U8 R13, desc[UR26][R94.64] ;  /* 0x0000001a5e0d0981 */ /* 0x000f28000c1e1100 */
        /* <DEDUP_REMOVED lines=12> */
[----:B------:R-:W4:Y:S01]  /*2060*/  @P0 LDG.E.U8 R18, desc[UR26][R80.64] ;  /* 0x0000001a50120981 */ /* 0x000f22000c1e1100 */
[----:B------:R-:W-:-:S04]  /*2070*/  @!UP0 UIADD3 UR12, UPT, UPT, -UR4, 0x100000, URZ ;  /* 0x00100000040c8890 */ /* 0x000fc8000fffe1ff */
[----:B------:R-:W-:Y:S02]  /*2080*/  @!UP0 USHF.L.U32 UR13, UR12, 0xb, URZ ;  /* 0x0000000b0c0d8899 */ /* 0x000fe400080006ff */
[----:B------:R-:W-:Y:S01]  /*2090*/  @!UP0 USHF.L.U32 UR12, UR12, 0x1, URZ ;  /* 0x000000010c0c8899 */ /* 0x000fe200080006ff */
[----:B------:R-:W-:Y:S01]  /*20a0*/  VOTEU.ALL UP1, P6 ;  /* 0x0000000000ff7886 */ /* 0x000fe20003020000 */
[----:B------:R-:W-:-:S04]  /*20b0*/  @!UP0 UIADD3 UR4, UPT, UPT, -UR4, 0x100000, URZ ;  /* 0x0010000004048890 */ /* 0x000fc8000fffe1ff */
[----:B------:R-:W-:Y:S02]  /*20c0*/  @!UP0 USHF.L.U32 UR5, UR4, 0xb, URZ ;  /* 0x0000000b04058899 */ /* 0x000fe400080006ff */
[----:B------:R-:W-:Y:S02]  /*20d0*/  @!UP0 USHF.L.U32 UR4, UR4, 0x1, URZ ;  /* 0x0000000104048899 */ /* 0x000fe400080006ff */
[----:B------:R-:W-:Y:S01]  /*20e0*/  UIADD3 UR9, UPT, UPT, UR33, 0x80, URZ ;  /* 0x0000008021097890 */ /* 0x000fe2000fffe0ff */
[----:B------:R-:W-:Y:S01]  /*20f0*/  ISETP.EQ.U32.AND P1, PT, RZ, UR19, P0 ;  /* 0x00000013ff007c0c */ /* 0x000fe20008722070 */
[----:B------:R-:W-:Y:S02]  /*2100*/  UIADD3 UR16, UPT, UPT, UR7, 0x6000, URZ ;  /* 0x0000600007107890 */ /* 0x000fe4000fffe0ff */
[----:B------:R-:W-:-:S04]  /*2110*/  UIADD3 UR10, UPT, UPT, UR10, UR9, URZ ;  /* 0x000000090a0a7290 */ /* 0x000fc8000fffe0ff */
[----:B------:R-:W-:Y:S01]  /*2120*/  ULEA UR10, UR11, UR10, 0x12 ;  /* 0x0000000a0b0a7291 */ /* 0x000fe2000f8e90ff */
[----:B------:R0:W1:Y:S01]  /*2130*/  @!UP1 SYNCS.EXCH.64 URZ, [UR7+0x8008], UR12 ;  /* 0x0080080c07ff95b2 */ /* 0x0000620008000100 */
[----:B------:R-:W-:Y:S01]  /*2140*/  VOTEU.ALL UP1, P6 ;  /* 0x0000000000ff7886 */ /* 0x000fe20003020000 */
[----:B--2---:R0:W-:Y:S04]  /*2150*/  STS.U8 [R76+UR7+0x5000], R5 ;  /* 0x005000054c007988 */ /* 0x0041e80008000007 */
[----:B---3--:R0:W-:Y:S04]  /*2160*/  STS.U8 [R76+UR7+0x5400], R9 ;  /* 0x005400094c007988 */ /* 0x0081e80008000007 */
[----:B----4-:R0:W-:Y:S04]  /*2170*/  STS.U8 [R76+UR7+0x5800], R13 ;  /* 0x0058000d4c007988 */ /* 0x0101e80008000007 */
        /* <DEDUP_REMOVED lines=13> */
[----:B-1----:R1:W-:Y:S06]  /*2250*/  MEMBAR.ALL.CTA ;  /* 0x0000000000007992 */ /* 0x0023ec0000008000 */
[----:B-1----:R-:W-:Y:S04]  /*2260*/  FENCE.VIEW.ASYNC.S ;  /* 0x00000000000073c6 */ /* 0x002fe80000000000 */
[----:B------:R-:W1:Y:S02]  /*2270*/  FENCE.VIEW.ASYNC.S ;  /* 0x00000000000073c6 */ /* 0x000e640000000000 */
[----:B-1----:R0:W1:Y:S02]  /*2280*/  @!UP1 SYNCS.EXCH.64 URZ, [UR7+0x6000], UR4 ;  /* 0x0060000407ff95b2 */ /* 0x0020640008000100 */
[----:B-1----:R-:W-:Y:S06]  /*2290*/  BAR.SYNC.DEFER_BLOCKING 0x0 ;  /* 0x0000000000007b1d */ /* 0x002fec0000010000 */
[----:B0-----:R-:W-:Y:S05]  /*22a0*/  @!P1 BRA `(.L_x_6) ;  /* 0x0000000000849947 */ /* 0x001fea0003800000 */
[----:B------:R-:W-:Y:S02]  /*22b0*/  UIADD3 UR4, UPT, UPT, UR7, 0x5000, URZ ;  /* 0x0000500007047890 */ /* 0x000fe4000fffe0ff */
[----:B------:R-:W-:Y:S02]  /*22c0*/  USHF.R.U32.HI UR12, URZ, 0x4, UR7 ;  /* 0x00000004ff0c7899 */ /* 0x000fe40008011607 */
[----:B------:R-:W-:Y:S02]  /*22d0*/  USHF.R.U32.HI UR4, URZ, 0x4, UR4 ;  /* 0x00000004ff047899 */ /* 0x000fe40008011604 */
[----:B------:R-:W-:Y:S02]  /*22e0*/  USGXT.U32 UR12, UR12, 0xe ;  /* 0x0000000e0c0c789a */ /* 0x000fe40008000000 */
[----:B------:R-:W-:Y:S02]  /*22f0*/  USGXT.U32 UR14, UR4, 0xe ;  /* 0x0000000e040e789a */ /* 0x000fe40008000000 */
[----:B------:R-:W-:-:S02]  /*2300*/  UIADD3 UR30, UP1, UPT, UR12, 0x100, URZ ;  /* 0x000001000c1e7890 */ /* 0x000fc4000ff3e0ff */
[----:B------:R-:W-:Y:S01]  /*2310*/  UIADD3 UR34, UP2, UPT, UR14, 0x2, URZ ;  /* 0x000000020e227890 */ /* 0x000fe2000ff5e0ff */
[----:B------:R-:W-:Y:S01]  /*2320*/  UMOV UR4, URZ ;  /* 0x000000ff00047c82 */ /* 0x000fe20008000000 */
[----:B------:R-:W-:Y:S01]  /*2330*/  UMOV UR36, 0x0 ;  /* 0x0000000000247882 */ /* 0x000fe20000000000 */
[----:B------:R-:W-:Y:S02]  /*2340*/  UIADD3.X UR31, UPT, UPT, UR4, 0x40004040, URZ, UP1, !UPT ;  /* 0x40004040041f7890 */ /* 0x000fe40008ffe4ff */
[----:B------:R-:W-:Y:S02]  /*2350*/  UIADD3.X UR35, UPT, UPT, UR4, 0x40004040, URZ, UP2, !UPT ;  /* 0x4000404004237890 */ /* 0x000fe400097fe4ff */
[----:B------:R-:W-:Y:S02]  /*2360*/  UIADD3.64 UR20, UPT, UPT, UR30, 0x100, URZ ;  /* 0x000001001e147897 */ /* 0x000fe4000fffe0ff */
[----:B------:R-:W-:Y:S02]  /*2370*/  UIADD3.64 UR22, UPT, UPT, UR34, 0x2, URZ ;  /* 0x0000000222167897 */ /* 0x000fe4000fffe0ff */
[----:B------:R-:W-:-:S02]  /*2380*/  UIADD3.64 UR24, UPT, UPT, UR30, 0x200, URZ ;  /* 0x000002001e187897 */ /* 0x000fc4000fffe0ff */
[----:B------:R-:W-:Y:S01]  /*2390*/  UIADD3.64 UR28, UPT, UPT, UR34, 0x4, URZ ;  /* 0x00000004221c7897 */ /* 0x000fe2000fffe0ff */
[----:B------:R-:W-:Y:S01]  /*23a0*/  UMOV UR37, 0x8088010 ;  /* 0x0808801000257882 */ /* 0x000fe20000000000 */
[----:B------:R-:W-:Y:S01]  /*23b0*/  UMOV UR13, 0x40004040 ;  /* 0x40004040000d7882 */ /* 0x000fe20000000000 */
[----:B------:R-:W-:Y:S01]  /*23c0*/  UMOV UR15, 0x40004040 ;  /* 0x40004040000f7882 */ /* 0x000fe20000000000 */
[----:B------:R-:W-:Y:S01]  /*23d0*/  UMOV UR38, 0x0 ;  /* 0x0000000000267882 */ /* 0x000fe20000000000 */
[----:B------:R-:W-:Y:S01]  /*23e0*/  UMOV UR39, 0x8088010 ;  /* 0x0808801000277882 */ /* 0x000fe20000000000 */
[----:B------:R-:W-:Y:S01]  /*23f0*/  UMOV UR40, 0x0 ;  /* 0x0000000000287882 */ /* 0x000fe20000000000 */
[----:B------:R-:W-:Y:S01]  /*2400*/  UMOV UR41, 0x8088010 ;  /* 0x0808801000297882 */ /* 0x000fe20000000000 */
[----:B------:R-:W-:Y:S01]  /*2410*/  UMOV UR4, UR16 ;  /* 0x0000001000047c82 */ /* 0x000fe20008000000 */
[----:B------:R-:W-:Y:S01]  /*2420*/  UMOV UR5, URZ ;  /* 0x000000ff00057c82 */ /* 0x000fe20008000000 */
[----:B------:R0:W-:Y:S01]  /*2430*/  UTCQMMA gdesc[UR12], gdesc[UR14], tmem[UR9], tmem[UR36], idesc[UR37], !UPT ;  /* 0x00ff240e0c0075ea */ /* 0x0001e2000f800309 */
[----:B------:R-:W-:Y:S01]  /*2440*/  UMOV UR42, 0x0 ;  /* 0x00000000002a7882 */ /* 0x000fe20000000000 */
[----:B------:R-:W-:Y:S01]  /*2450*/  UMOV UR43, 0x8088010 ;  /* 0x08088010002b7882 */ /* 0x000fe20000000000 */
[----:B------:R0:W-:Y:S01]  /*2460*/  UTCQMMA gdesc[UR30], gdesc[UR34], tmem[UR9], tmem[UR38], idesc[UR39], UPT ;  /* 0x00ff26221e0075ea */ /* 0x0001e2000b800309 */
[----:B------:R-:W-:Y:S01]  /*2470*/  UMOV UR4, UR4 ;  /* 0x0000000400047c82 */ /* 0x000fe20008000000 */
[----:B------:R0:W-:Y:S01]  /*2480*/  UTCQMMA gdesc[UR20], gdesc[UR22], tmem[UR9], tmem[UR40], idesc[UR41], UPT ;  /* 0x00ff2816140075ea */ /* 0x0001e2000b800309 */
[----:B------:R0:W-:Y:S01]  /*2490*/  UTCQMMA gdesc[UR24], gdesc[UR28], tmem[UR9], tmem[UR42], idesc[UR43], UPT ;  /* 0x00ff2a1c180075ea */ /* 0x0001e2000b800309 */
[----:B------:R0:W-:Y:S01]  /*24a0*/  UTCBAR [UR4], URZ ;  /* 0x000000ff040073e9 */ /* 0x0001e200080000ff */
[----:B------:R-:W-:Y:S01]  /*24b0*/  NOP ;  /* 0x0000000000007918 */ /* 0x000fe20000000000 */
.L_x_6:
[----:B------:R-:W-:Y:S05]  /*24c0*/  @!P0 BRA `(.L_x_7) ;  /* 0x0000000000088947 */ /* 0x000fea0003800000 */
[----:B------:R-:W1:Y:S02]  /*24d0*/  SYNCS.PHASECHK.TRANS64.TRYWAIT P2, [UR7+0x6000], RZ ;  /* 0x006000ffff0075a7 */ /* 0x000e640008041107 */
[----:B-1----:R-:W-:Y:S05]  /*24e0*/  @!P2 BRA `(.L_x_8) ;  /* 0x000000680094a947 */ /* 0x002fea0003800000 */
.L_x_7:
[----:B------:R-:W-:Y:S01]  /*24f0*/  BAR.SYNC.DEFER_BLOCKING 0x0 ;  /* 0x0000000000007b1d */ /* 0x000fe20000010000 */
[C---:B------:R-:W-:Y:S01]  /*2500*/  LOP3.LUT R21, R0.reuse, 0x6f, RZ, 0xc0, !PT ;  /* 0x0000006f00157812 */ /* 0x040fe200078ec0ff */
[----:B------:R-:W-:Y:S01]  /*2510*/  UIADD3 UR11, UPT, UPT, UR19, 0x58, URZ ;  /* 0x00000058130b7890 */ /* 0x000fe2000fffe0ff */
[C---:B------:R-:W-:Y:S01]  /*2520*/  LOP3.LUT R68, R0.reuse, 0x80, RZ, 0xc0, !PT ;  /* 0x0000008000447812 */ /* 0x040fe200078ec0ff */
[----:B0-----:R-:W-:Y:S01]  /*2530*/  UIADD3 UR12, UPT, UPT, UR19, 0x78, URZ ;  /* 0x00000078130c7890 */ /* 0x001fe2000fffe0ff */
[----:B------:R-:W-:Y:S01]  /*2540*/  LOP3.LUT R77, R0, 0x10, RZ, 0xc0, !PT ;  /* 0x00000010004d7812 */ /* 0x000fe200078ec0ff */
[----:B------:R-:W0:Y:S01]  /*2550*/  LDCU UR4, c[0x0][0x3a8] ;  /* 0x00007500ff0477ac */ /* 0x000e220008000800 */
[----:B------:R-:W-:Y:S01]  /*2560*/  LEA.HI R78, R68, R21, RZ, 0x1d ;  /* 0x00000015444e7211 */ /* 0x000fe200078fe8ff */
[----:B------:R-:W-:Y:S01]  /*2570*/  LDTM.16dp32bit_t0_t15.x16 R4, tmem[UR10] ;  /* 0x0000000a000479ee */ /* 0x000fe20008a00000 */
[----:B------:R-:W0:Y:S01]  /*2580*/  LDTM.16dp32bit_t16_t31.x16 R4, tmem[UR10+0x10] ;  /* 0x0000100a000479ee */ /* 0x000e220008a20000 */
[C---:B------:R-:W-:Y:S01]  /*2590*/  LOP3.LUT R23, R77.reuse, 0x2, RZ, 0xfc, !PT ;  /* 0x000000024d177812 */ /* 0x040fe200078efcff */
[----:B------:R-:W1:Y:S01]  /*25a0*/  LDCU.64 UR14, c[0x0][0x3d0] ;  /* 0x00007a00ff0e77ac */ /* 0x000e620008000a00 */
[----:B------:R-:W-:Y:S01]  /*25b0*/  LOP3.LUT R25, R77, 0x3, RZ, 0xfc, !PT ;  /* 0x000000034d197812 */ /* 0x000fe200078efcff */
[----:B------:R-:W-:Y:S01]  /*25c0*/  IMAD.IADD R78, R141, 0x1, R78 ;  /* 0x000000018d4e7824 */ /* 0x000fe200078e024e */
[----:B------:R-:W-:Y:S01]  /*25d0*/  LOP3.LUT R27, R77, 0x4, RZ, 0xfc, !PT ;  /* 0x000000044d1b7812 */ /* 0x000fe200078efcff */
[----:B------:R-:W2:Y:S01]  /*25e0*/  LDC.64 R34, c[0x0][0x390] ;  /* 0x0000e400ff227b82 */ /* 0x000ea20000000a00 */
[----:B------:R-:W-:-:S02]  /*25f0*/  SHF.R.U32.HI R33, RZ, 0x1, R0 ;  /* 0x00000001ff217819 */ /* 0x000fc40000011600 */
[C---:B------:R-:W-:Y:S02]  /*2600*/  ISETP.GE.AND P4, PT, R78.reuse, R23, PT ;  /* 0x000000174e00720c */ /* 0x040fe40003f86270 */
[----:B------:R-:W-:Y:S02]  /*2610*/  LOP3.LUT R23, R77, 0x5, RZ, 0xfc, !PT ;  /* 0x000000054d177812 */ /* 0x000fe400078efcff */
[C---:B------:R-:W-:Y:S01]  /*2620*/  ISETP.GE.AND P3, PT, R78.reuse, R25, PT ;  /* 0x000000194e00720c */ /* 0x040fe20003f66270 */
[----:B------:R-:W3:Y:S01]  /*2630*/  LDC R37, c[0x0][0x3d8] ;  /* 0x0000f600ff257b82 */ /* 0x000ee20000000800 */
[----:B------:R-:W-:Y:S01]  /*2640*/  ISETP.GE.AND P2, PT, R78, R27, PT ;  /* 0x0000001b4e00720c */ /* 0x000fe20003f46270 */
[----:B------:R-:W4:Y:S01]  /*2650*/  @!P6 SYNCS.CCTL.IV [UR7+0x6000] ;  /* 0x00600000ff00e9b1 */ /* 0x000f220008000007 */
[----:B------:R-:W-:Y:S01]  /*2660*/  NOP ;  /* 0x0000000000007918 */ /* 0x000fe20000000000 */
[----:B0-----:R-:W-:Y:S01]  /*2670*/  FMUL R6, R6, UR4 ;  /* 0x0000000406067c20 */ /* 0x001fe20008400000 */
[----:B------:R-:W-:Y:S01]  /*2680*/  FMUL R20, R7, UR4 ;  /* 0x0000000407147c20 */ /* 0x000fe20008400000 */
[----:B------:R-:W-:Y:S01]  /*2690*/  LOP3.LUT R7, R77, 0x6, RZ, 0xfc, !PT ;  /* 0x000000064d077812 */ /* 0x000fe200078efcff */
[----:B------:R-:W-:Y:S01]  /*26a0*/  FMUL R8, R8, UR4 ;  /* 0x0000000408087c20 */ /* 0x000fe20008400000 */
[----:B------:R-:W-:Y:S01]  /*26b0*/  FMUL R10, R10, UR4 ;  /* 0x000000040a0a7c20 */ /* 0x000fe20008400000 */
[----:B------:R-:W-:Y:S01]  /*26c0*/  FSEL R25, R6, -INF , P4 ;  /* 0xff80000006197808 */ /* 0x000fe20002000000 */
[----:B------:R-:W-:Y:S01]  /*26d0*/  FMUL R6, R9, UR4 ;  /* 0x0000000409067c20 */ /* 0x000fe20008400000 */
[----:B------:R-:W-:Y:S01]  /*26e0*/  ISETP.GE.AND P4, PT, R78, R23, PT ;  /* 0x000000174e00720c */ /* 0x000fe20003f86270 */
[----:B------:R-:W-:Y:S01]  /*26f0*/  FMUL R12, R12, UR4 ;  /* 0x000000040c0c7c20 */ /* 0x000fe20008400000 */
[----:B------:R-:W-:Y:S01]  /*2700*/  FSEL R23, R20, -INF , P3 ;  /* 0xff80000014177808 */ /* 0x000fe20001800000 */
[----:B------:R-:W-:Y:S01]  /*2710*/  FMUL R13, R13, UR4 ;  /* 0x000000040d0d7c20 */ /* 0x000fe20008400000 */
[----:B------:R-:W-:Y:S01]  /*2720*/  ISETP.GE.AND P3, PT, R78, R7, PT ;  /* 0x000000074e00720c */ /* 0x000fe20003f66270 */
[----:B------:R-:W-:Y:S01]  /*2730*/  FMUL R4, R4, UR4 ;  /* 0x0000000404047c20 */ /* 0x000fe20008400000 */
[----:B------:R-:W-:Y:S01]  /*2740*/  LOP3.LUT R7, R77, 0x7, RZ, 0xfc, !PT ;  /* 0x000000074d077812 */ /* 0x000fe200078efcff */
[----:B------:R-:W-:Y:S01]  /*2750*/  FMUL R11, R11, UR4 ;  /* 0x000000040b0b7c20 */ /* 0x000fe20008400000 */
[----:B------:R-:W-:Y:S01]  /*2760*/  FSEL R20, R8, -INF , P2 ;  /* 0xff80000008147808 */ /* 0x000fe20001000000 */
[----:B------:R-:W-:Y:S01]  /*2770*/  FMUL R14, R14, UR4 ;  /* 0x000000040e0e7c20 */ /* 0x000fe20008400000 */
[----:B------:R-:W-:Y:S01]  /*2780*/  ISETP.GE.AND P2, PT, R78, R7, PT ;  /* 0x000000074e00720c */ /* 0x000fe20003f46270 */
[----:B------:R-:W-:Y:S01]  /*2790*/  FMUL R15, R15, UR4 ;  /* 0x000000040f0f7c20 */ /* 0x000fe20008400000 */
[C---:B------:R-:W-:Y:S01]  /*27a0*/  LOP3.LUT R9, R77.reuse, 0x8, RZ, 0xfc, !PT ;  /* 0x000000084d097812 */ /* 0x040fe200078efcff */
[----:B------:R-:W-:Y:S01]  /*27b0*/  FMUL R16, R16, UR4 ;  /* 0x0000000410107c20 */ /* 0x000fe20008400000 */
[----:B------:R-:W-:Y:S01]  /*27c0*/  LOP3.LUT R7, R77, 0x9, RZ, 0xfc, !PT ;  /* 0x000000094d077812 */ /* 0x000fe200078efcff */
[----:B------:R-:W-:Y:S01]  /*27d0*/  FMUL R17, R17, UR4 ;  /* 0x0000000411117c20 */ /* 0x000fe20008400000 */
[----:B------:R-:W-:Y:S01]  /*27e0*/  FSEL R27, R6, -INF , P4 ;  /* 0xff800000061b7808 */ /* 0x000fe20002000000 */
[----:B------:R-:W-:Y:S01]  /*27f0*/  FMUL R6, R5, UR4 ;  /* 0x0000000405067c20 */ /* 0x000fe20008400000 */
[----:B------:R-:W-:Y:S01]  /*2800*/  FSEL R22, R10, -INF , P3 ;  /* 0xff8000000a167808 */ /* 0x000fe20001800000 */
[----:B------:R-:W-:Y:S01]  /*2810*/  FMUL R18, R18, UR4 ;  /* 0x0000000412127c20 */ /* 0x000fe20008400000 */
[C---:B------:R-:W-:Y:S01]  /*2820*/  ISETP.GE.AND P4, PT, R78.reuse, R9, PT ;  /* 0x000000094e00720c */ /* 0x040fe20003f86270 */
[----:B------:R-:W-:Y:S01]  /*2830*/  FMUL R19, R19, UR4 ;  /* 0x0000000413137c20 */ /* 0x000fe20008400000 */
[----:B------:R-:W-:Y:S01]  /*2840*/  ISETP.GE.AND P3, PT, R78, R7, PT ;  /* 0x000000074e00720c */ /* 0x000fe20003f66270 */
[----:B-1----:R-:W-:Y:S01]  /*2850*/  UIMAD UR4, UR6, UR14, URZ ;  /* 0x0000000e060472a4 */ /* 0x002fe2000f8e02ff */
[----:B------:R-:W-:Y:S01]  /*2860*/  FSEL R24, R12, -INF , P4 ;  /* 0xff8000000c187808 */ /* 0x000fe20002000000 */
[----:B---3--:R-:W-:Y:S01]  /*2870*/  IMAD R10, R37, UR11, RZ ;  /* 0x0000000b250a7c24 */ /* 0x008fe2000f8e02ff */
[----:B------:R-:W-:Y:S01]  /*2880*/  FSEL R31, R13, -INF , P3 ;  /* 0xff8000000d1f7808 */ /* 0x000fe20001800000 */
[----:B------:R-:W-:Y:S01]  /*2890*/  USHF.R.S32.HI UR5, URZ, 0x1f, UR4 ;  /* 0x0000001fff057899 */ /* 0x000fe20008011404 */
[----:B------:R-:W-:-:S02]  /*28a0*/  ISETP.GE.AND P4, PT, R78, R77, PT ;  /* 0x0000004d4e00720c */ /* 0x000fc40003f86270 */
[----:B------:R-:W-:Y:S02]  /*28b0*/  ISETP.GT.AND P3, PT, R78, R77, PT ;  /* 0x0000004d4e00720c */ /* 0x000fe40003f64270 */
[----:B------:R-:W-:Y:S02]  /*28c0*/  FSEL R13, R4, -INF , P4 ;  /* 0xff800000040d7808 */ /* 0x000fe40002000000 */
[----:B------:R-:W-:Y:S02]  /*28d0*/  FSEL R12, R6, -INF , P3 ;  /* 0xff800000060c7808 */ /* 0x000fe40001800000 */
[----:B------:R-:W-:Y:S02]  /*28e0*/  LOP3.LUT R9, R77, 0xa, RZ, 0xfc, !PT ;  /* 0x0000000a4d097812 */ /* 0x000fe400078efcff */
[----:B------:R-:W-:Y:S02]  /*28f0*/  FMNMX3 R4, R13, R12, R25, !PT ;  /* 0x0000000c0d047276 */ /* 0x000fe40007800019 */
[----:B------:R-:W-:-:S02]  /*2900*/  LOP3.LUT R5, R77, 0xc, RZ, 0xfc, !PT ;  /* 0x0000000c4d057812 */ /* 0x000fc400078efcff */
[----:B------:R-:W-:Y:S02]  /*2910*/  FMNMX3 R4, R4, R23, R20, !PT ;  /* 0x0000001704047276 */ /* 0x000fe40007800014 */
[----:B------:R-:W-:Y:S01]  /*2920*/  FSEL R29, R11, -INF , P2 ;  /* 0xff8000000b1d7808 */ /* 0x000fe20001000000 */
[----:B------:R-:W-:Y:S01]  /*2930*/  IMAD R11, R37, UR12, RZ ;  /* 0x0000000c250b7c24 */ /* 0x000fe2000f8e02ff */
[----:B------:R-:W-:Y:S02]  /*2940*/  LOP3.LUT R7, R77, 0xb, RZ, 0xfc, !PT ;  /* 0x0000000b4d077812 */ /* 0x000fe400078efcff */
[----:B------:R-:W-:Y:S02]  /*2950*/  ISETP.GE.AND P2, PT, R78, R9, PT ;  /* 0x000000094e00720c */ /* 0x000fe40003f46270 */
[----:B------:R-:W-:Y:S02]  /*2960*/  FMNMX3 R4, R4, R27, R22, !PT ;  /* 0x0000001b04047276 */ /* 0x000fe40007800016 */
[----:B------:R-:W-:-:S02]  /*2970*/  ISETP.GE.AND P3, PT, R78, R5, PT ;  /* 0x000000054e00720c */ /* 0x000fc40003f66270 */
[----:B------:R-:W-:Y:S02]  /*2980*/  ISETP.GE.AND P4, PT, R78, R7, PT ;  /* 0x000000074e00720c */ /* 0x000fe40003f86270 */
[C---:B------:R-:W-:Y:S02]  /*2990*/  LOP3.LUT R5, R77.reuse, 0xd, RZ, 0xfc, !PT ;  /* 0x0000000d4d057812 */ /* 0x040fe400078efcff */
[----:B------:R-:W-:Y:S02]  /*29a0*/  LOP3.LUT R7, R77, 0xe, RZ, 0xfc, !PT ;  /* 0x0000000e4d077812 */ /* 0x000fe400078efcff */
[----:B------:R-:W-:Y:S02]  /*29b0*/  FSEL R14, R14, -INF , P2 ;  /* 0xff8000000e0e7808 */ /* 0x000fe40001000000 */
[----:B------:R-:W-:Y:S02]  /*29c0*/  FMNMX3 R4, R4, R29, R24, !PT ;  /* 0x0000001d04047276 */ /* 0x000fe40007800018 */
[----:B------:R-:W-:-:S02]  /*29d0*/  ISETP.GE.AND P2, PT, R78, R5, PT ;  /* 0x000000054e00720c */ /* 0x000fc40003f46270 */
[----:B------:R-:W-:Y:S02]  /*29e0*/  FSEL R15, R15, -INF , P4 ;  /* 0xff8000000f0f7808 */ /* 0x000fe40002000000 */
[----:B------:R-:W-:Y:S02]  /*29f0*/  ISETP.GE.AND P4, PT, R78, R7, PT ;  /* 0x000000074e00720c */ /* 0x000fe40003f86270 */
[----:B------:R-:W-:Y:S02]  /*2a00*/  LOP3.LUT R5, R77, 0xf, RZ, 0xfc, !PT ;  /* 0x0000000f4d057812 */ /* 0x000fe400078efcff */
[----:B------:R-:W-:Y:S02]  /*2a10*/  FSEL R16, R16, -INF , P3 ;  /* 0xff80000010107808 */ /* 0x000fe40001800000 */
[----:B------:R-:W-:Y:S02]  /*2a20*/  FMNMX3 R4, R4, R31, R14, !PT ;  /* 0x0000001f04047276 */ /* 0x000fe4000780000e */
[----:B------:R-:W-:-:S02]  /*2a30*/  ISETP.GE.AND P3, PT, R78, R5, PT ;  /* 0x000000054e00720c */ /* 0x000fc40003f66270 */
[----:B------:R-:W-:Y:S02]  /*2a40*/  FSEL R17, R17, -INF , P2 ;  /* 0xff80000011117808 */ /* 0x000fe40001000000 */
[----:B------:R-:W-:Y:S02]  /*2a50*/  FSEL R18, R18, -INF , P4 ;  /* 0xff80000012127808 */ /* 0x000fe40002000000 */
[----:B------:R-:W-:Y:S02]  /*2a60*/  FMNMX3 R4, R4, R15, R16, !PT ;  /* 0x0000000f04047276 */ /* 0x000fe40007800010 */
[----:B------:R-:W-:Y:S02]  /*2a70*/  FSEL R19, R19, -INF , P3 ;  /* 0xff80000013137808 */ /* 0x000fe40001800000 */
[----:B------:R-:W-:Y:S02]  /*2a80*/  FMNMX3 R4, R4, R17, R18, !PT ;  /* 0x0000001104047276 */ /* 0x000fe40007800012 */
[----:B------:R-:W-:-:S02]  /*2a90*/  SHF.R.U32.HI R6, RZ, 0x5, R0 ;  /* 0x00000005ff067819 */ /* 0x000fc40000011600 */
[----:B------:R-:W-:Y:S02]  /*2aa0*/  FMNMX R140, R19, R4, !PT ;  /* 0x00000004138c7209 */ /* 0x000fe40007800000 */
[----:B------:R-:W-:-:S03]  /*2ab0*/  LOP3.LUT R4, R0, 0x1f, RZ, 0xc0, !PT ;  /* 0x0000001f00047812 */ /* 0x000fc600078ec0ff */
[----:B------:R-:W0:Y:S02]  /*2ac0*/  SHFL.BFLY PT, R7, R140, 0x10, 0x1f ;  /* 0x0e001f008c077f89 */ /* 0x000e2400000e0000 */
[----:B------:R-:W-:-:S05]  /*2ad0*/  IMAD R5, R4, UR15, RZ ;  /* 0x0000000f04057c24 */ /* 0x000fca000f8e02ff */
[----:B--2---:R-:W-:Y:S01]  /*2ae0*/  IADD3 R117, P2, P3, R5, UR4, R34 ;  /* 0x0000000405757c10 */ /* 0x004fe2000fb5e022 */
[----:B------:R-:W-:Y:S01]  /*2af0*/  UIADD3 UR4, UPT, UPT, UR19, 0x18, URZ ;  /* 0x0000001813047890 */ /* 0x000fe2000fffe0ff */
[----:B------:R-:W-:Y:S02]  /*2b00*/  SHF.R.S32.HI R4, RZ, 0x1f, R5 ;  /* 0x0000001fff047819 */ /* 0x000fe40000011405 */
[----:B------:R-:W-:Y:S02]  /*2b10*/  SHF.R.U32.HI R5, RZ, 0x2, R0 ;  /* 0x00000002ff057819 */ /* 0x000fe40000011600 */
[----:B------:R-:W-:Y:S01]  /*2b20*/  IADD3.X R35, PT, PT, R4, UR5, R35, P2, P3 ;  /* 0x0000000504237c10 */ /* 0x000fe200097e6423 */
[----:B------:R-:W-:Y:S01]  /*2b30*/  UIADD3 UR5, UPT, UPT, UR19, 0x38, URZ ;  /* 0x0000003813057890 */ /* 0x000fe2000fffe0ff */
[----:B------:R-:W-:Y:S02]  /*2b40*/  SGXT.U32 R4, R6, 0x3 ;  /* 0x000000030604781a */ /* 0x000fe40000000000 */
[----:B------:R-:W-:-:S03]  /*2b50*/  LOP3.LUT R5, R5, 0x38, RZ, 0xc0, !PT ;  /* 0x0000003805057812 */ /* 0x000fc600078ec0ff */
[----:B------:R-:W-:Y:S01]  /*2b60*/  IMAD R4, R4, R37, RZ ;  /* 0x0000002504047224 */ /* 0x000fe200078e02ff */
[----:B------:R-:W-:Y:S01]  /*2b70*/  LOP3.LUT R5, R5, 0x1f, R0, 0xf8, !PT ;  /* 0x0000001f05057812 */ /* 0x000fe200078ef800 */
[C---:B------:R-:W-:Y:S01]  /*2b80*/  IMAD R9, R37.reuse, UR5, RZ ;  /* 0x0000000525097c24 */ /* 0x040fe2000f8e02ff */
[----:B0-----:R-:W-:Y:S01]  /*2b90*/  FMNMX3 R140, R140, -INF , R7, !PT ;  /* 0xff8000008c8c7876 */ /* 0x001fe20007800007 */
[----:B------:R-:W-:Y:S01]  /*2ba0*/  IMAD R7, R37, UR4, RZ ;  /* 0x0000000425077c24 */ /* 0x000fe2000f8e02ff */
[C---:B------:R-:W-:Y:S01]  /*2bb0*/  IADD3 R148, P2, PT, R4.reuse, R117, RZ ;  /* 0x0000007504947210 */ /* 0x040fe20007f5e0ff */
[----:B------:R-:W-:Y:S02]  /*2bc0*/  IMAD.SHL.U32 R70, R5, 0x10, RZ ;  /* 0x0000001005467824 */ /* 0x000fe400078e00ff */
[----:B------:R-:W-:Y:S01]  /*2bd0*/  IMAD R5, R37, 0x8, R4 ;  /* 0x0000000825057824 */ /* 0x000fe200078e0204 */
[----:B------:R-:W-:Y:S02]  /*2be0*/  LEA.HI.X.SX32 R149, R4, R35, 0x1, P2 ;  /* 0x0000002304957211 */ /* 0x000fe400010f0eff */
[-C--:B------:R-:W-:Y:S01]  /*2bf0*/  IADD3 R138, P2, PT, R7, R117.reuse, RZ ;  /* 0x00000075078a7210 */ /* 0x080fe20007f5e0ff */
[----:B------:R-:W-:Y:S01]  /*2c00*/  IMAD R6, R37, 0x8, R5 ;  /* 0x0000000825067824 */ /* 0x000fe200078e0205 */
[----:B------:R-:W-:-:S02]  /*2c10*/  IADD3 R146, P3, PT, R5, R117, RZ ;  /* 0x0000007505927210 */ /* 0x000fc40007f7e0ff */
[-C--:B------:R-:W-:Y:S01]  /*2c20*/  LEA.HI.X.SX32 R139, R7, R35.reuse, 0x1, P2 ;  /* 0x00000023078b7211 */ /* 0x080fe200010f0eff */
[----:B------:R-:W-:Y:S01]  /*2c30*/  FADD R7, -R140, -INF ;  /* 0xff8000008c077421 */ /* 0x000fe20000000100 */
[----:B------:R-:W-:Y:S01]  /*2c40*/  IMAD R8, R37, 0x10, R6 ;  /* 0x0000001025087824 */ /* 0x000fe200078e0206 */
[----:B------:R-:W-:Y:S02]  /*2c50*/  LEA.HI.X.SX32 R147, R5, R35, 0x1, P3 ;  /* 0x0000002305937211 */ /* 0x000fe400018f0eff */
[----:B------:R-:W-:Y:S01]  /*2c60*/  FMUL R7, R7, 1.4426950216293334961 ;  /* 0x3fb8aa3b07077820 */ /* 0x000fe20000400000 */
[C---:B------:R-:W-:Y:S01]  /*2c70*/  IMAD R4, R37.reuse, 0x8, R8 ;  /* 0x0000000825047824 */ /* 0x040fe200078e0208 */
[----:B------:R-:W-:Y:S02]  /*2c80*/  IADD3 R144, P3, PT, R6, R117, RZ ;  /* 0x0000007506907210 */ /* 0x000fe40007f7e0ff */
[----:B------:R-:W4:Y:S01]  /*2c90*/  MUFU.EX2 R108, R7 ;  /* 0x00000007006c7308 */ /* 0x000f220000000800 */
[----:B------:R-:W-:Y:S01]  /*2ca0*/  IMAD R5, R37, 0x8, R4 ;  /* 0x0000000825057824 */ /* 0x000fe200078e0204 */
[----:B------:R-:W-:-:S02]  /*2cb0*/  LOP3.LUT R26, R70, 0x1b0, RZ, 0xc0, !PT ;  /* 0x000001b0461a7812 */ /* 0x000fc400078ec0ff */
[----:B------:R-:W-:Y:S02]  /*2cc0*/  IADD3 R136, P4, PT, R8, R117, RZ ;  /* 0x0000007508887210 */ /* 0x000fe40007f9e0ff */
[----:B------:R-:W-:Y:S01]  /*2cd0*/  LEA.HI.X.SX32 R145, R6, R35, 0x1, P3 ;  /* 0x0000002306917211 */ /* 0x000fe200018f0eff */
[----:B------:R-:W-:Y:S01]  /*2ce0*/  IMAD R6, R37, 0x10, R5 ;  /* 0x0000001025067824 */ /* 0x000fe200078e0205 */
[----:B------:R-:W-:Y:S02]  /*2cf0*/  IADD3 R134, P3, PT, R4, R117, RZ ;  /* 0x0000007504867210 */ /* 0x000fe40007f7e0ff */
[----:B------:R-:W-:Y:S02]  /*2d00*/  LEA.HI.X.SX32 R137, R8, R35, 0x1, P4 ;  /* 0x0000002308897211 */ /* 0x000fe400020f0eff */
[----:B------:R-:W-:Y:S02]  /*2d10*/  LOP3.LUT R26, R26, 0x40, R33, 0xf8, !PT ;  /* 0x000000401a1a7812 */ /* 0x000fe400078ef821 */
[----:B------:R-:W-:-:S02]  /*2d20*/  IADD3 R132, P4, PT, R5, R117, RZ ;  /* 0x0000007505847210 */ /* 0x000fc40007f9e0ff */
[----:B------:R-:W-:Y:S01]  /*2d30*/  LEA.HI.X.SX32 R135, R4, R35, 0x1, P3 ;  /* 0x0000002304877211 */ /* 0x000fe200018f0eff */
[----:B------:R-:W-:Y:S01]  /*2d40*/  IMAD R4, R37, 0x8, R6 ;  /* 0x0000000825047824 */ /* 0x000fe200078e0206 */
[----:B------:R-:W-:Y:S01]  /*2d50*/  IADD3 R130, P2, PT, R9, R117, RZ ;  /* 0x0000007509827210 */ /* 0x000fe20007f5e0ff */
[----:B------:R-:W-:Y:S01]  /*2d60*/  VIADD R71, R26, UR7 ;  /* 0x000000071a477c36 */ /* 0x000fe20008000000 */
[----:B------:R-:W-:Y:S01]  /*2d70*/  LEA.HI.X.SX32 R133, R5, R35, 0x1, P4 ;  /* 0x0000002305857211 */ /* 0x000fe200020f0eff */
[----:B------:R-:W-:Y:S01]  /*2d80*/  IMAD R5, R37, 0x8, R4 ;  /* 0x0000000825057824 */ /* 0x000fe200078e0204 */
[C---:B------:R-:W-:Y:S02]  /*2d90*/  IADD3 R128, P4, PT, R6.reuse, R117, RZ ;  /* 0x0000007506807210 */ /* 0x040fe40007f9e0ff */
[-C--:B------:R-:W-:Y:S01]  /*2da0*/  LEA.HI.X.SX32 R131, R9, R35.reuse, 0x1, P2 ;  /* 0x0000002309837211 */ /* 0x080fe200010f0eff */
[----:B----4-:R-:W-:Y:S01]  /*2db0*/  STSM.16.M88 [R71+0x5000], R108 ;  /* 0x0050006c47007844 */ /* 0x010fe20000000000 */
[----:B------:R-:W-:Y:S01]  /*2dc0*/  LEA.HI.X.SX32 R129, R6, R35, 0x1, P4 ;  /* 0x0000002306817211 */ /* 0x000fe200020f0eff */
[----:B------:R-:W-:Y:S01]  /*2dd0*/  IMAD R6, R37, 0x10, R5 ;  /* 0x0000001025067824 */ /* 0x000fe200078e0205 */
[----:B------:R-:W-:-:S02]  /*2de0*/  IADD3 R126, P2, PT, R4, R117, RZ ;  /* 0x00000075047e7210 */ /* 0x000fc40007f5e0ff */
[----:B------:R-:W-:Y:S02]  /*2df0*/  IADD3 R124, P4, PT, R5, R117, RZ ;  /* 0x00000075057c7210 */ /* 0x000fe40007f9e0ff */
[-C--:B------:R-:W-:Y:S01]  /*2e00*/  LEA.HI.X.SX32 R127, R4, R35.reuse, 0x1, P2 ;  /* 0x00000023047f7211 */ /* 0x080fe200010f0eff */
[----:B------:R-:W-:Y:S01]  /*2e10*/  IMAD R4, R37, 0x8, R6 ;  /* 0x0000000825047824 */ /* 0x000fe200078e0206 */
[----:B------:R-:W-:Y:S02]  /*2e20*/  LEA.HI.X.SX32 R125, R5, R35, 0x1, P4 ;  /* 0x00000023057d7211 */ /* 0x000fe400020f0eff */
[-C--:B------:R-:W-:Y:S01]  /*2e30*/  IADD3 R122, P3, PT, R10, R117.reuse, RZ ;  /* 0x000000750a7a7210 */ /* 0x080fe20007f7e0ff */
[----:B------:R-:W-:Y:S01]  /*2e40*/  IMAD R5, R37, 0x8, R4 ;  /* 0x0000000825057824 */ /* 0x000fe200078e0204 */
[----:B------:R-:W-:Y:S02]  /*2e50*/  IADD3 R120, P4, PT, R6, R117, RZ ;  /* 0x0000007506787210 */ /* 0x000fe40007f9e0ff */
[----:B------:R-:W-:-:S02]  /*2e60*/  LEA.HI.X.SX32 R123, R10, R35, 0x1, P3 ;  /* 0x000000230a7b7211 */ /* 0x000fc400018f0eff */
[----:B------:R-:W-:Y:S02]  /*2e70*/  LEA.HI.X.SX32 R121, R6, R35, 0x1, P4 ;  /* 0x0000002306797211 */ /* 0x000fe400020f0eff */
[-C--:B------:R-:W-:Y:S02]  /*2e80*/  IADD3 R114, P2, PT, R11, R117.reuse, RZ ;  /* 0x000000750b727210 */ /* 0x080fe40007f5e0ff */
[CC--:B------:R-:W-:Y:S02]  /*2e90*/  IADD3 R118, P3, PT, R4.reuse, R117.reuse, RZ ;  /* 0x0000007504767210 */ /* 0x0c0fe40007f7e0ff */
[----:B------:R-:W-:Y:S02]  /*2ea0*/  IADD3 R116, P4, PT, R5, R117, RZ ;  /* 0x0000007505747210 */ /* 0x000fe40007f9e0ff */
[-C--:B------:R-:W-:Y:S02]  /*2eb0*/  LEA.HI.X.SX32 R115, R11, R35.reuse, 0x1, P2 ;  /* 0x000000230b737211 */ /* 0x080fe400010f0eff */
[----:B------:R-:W-:-:S02]  /*2ec0*/  LEA.HI.X.SX32 R119, R4, R35, 0x1, P3 ;  /* 0x0000002304777211 */ /* 0x000fc400018f0eff */
[----:B------:R-:W-:Y:S02]  /*2ed0*/  LEA.HI.X.SX32 R117, R5, R35, 0x1, P4 ;  /* 0x0000002305757211 */ /* 0x000fe400020f0eff */
[----:B------:R-:W-:Y:S01]  /*2ee0*/  PRMT R7, RZ, 0x7610, R7 ;  /* 0x00007610ff077816 */ /* 0x000fe20000000007 */
[----:B------:R-:W-:Y:S01]  /*2ef0*/  BAR.SYNC.DEFER_BLOCKING 0x0 ;  /* 0x0000000000007b1d */ /* 0x000fe20000010000 */
[----:B------:R-:W-:Y:S02]  /*2f00*/  PRMT R9, RZ, 0x7610, R9 ;  /* 0x00007610ff097816 */ /* 0x000fe40000000009 */
[----:B------:R-:W-:Y:S02]  /*2f10*/  PRMT R11, RZ, 0x7610, R11 ;  /* 0x00007610ff0b7816 */ /* 0x000fe4000000000b */
[----:B------:R-:W-:Y:S02]  /*2f20*/  PRMT R33, RZ, 0x7610, R33 ;  /* 0x00007610ff217816 */ /* 0x000fe40000000021 */
[----:B------:R-:W-:-:S02]  /*2f30*/  PRMT R35, RZ, 0x7610, R35 ;  /* 0x00007610ff237816 */ /* 0x000fc40000000023 */
[----:B------:R-:W-:Y:S02]  /*2f40*/  PRMT R37, RZ, 0x7610, R37 ;  /* 0x00007610ff257816 */ /* 0x000fe40000000025 */
[----:B------:R-:W-:Y:S02]  /*2f50*/  PRMT R39, RZ, 0x7610, R39 ;  /* 0x00007610ff277816 */ /* 0x000fe40000000027 */
[----:B------:R-:W-:Y:S02]  /*2f60*/  PRMT R41, RZ, 0x7610, R41 ;  /* 0x00007610ff297816 */ /* 0x000fe40000000029 */
[----:B------:R-:W-:Y:S02]  /*2f70*/  PRMT R43, RZ, 0x7610, R43 ;  /* 0x00007610ff2b7816 */ /* 0x000fe4000000002b */
[----:B------:R-:W-:Y:S02]  /*2f80*/  PRMT R45, RZ, 0x7610, R45 ;  /* 0x00007610ff2d7816 */ /* 0x000fe4000000002d */
[----:B------:R-:W-:-:S02]  /*2f90*/  PRMT R47, RZ, 0x7610, R47 ;  /* 0x00007610ff2f7816 */ /* 0x000fc4000000002f */
[----:B------:R-:W-:Y:S02]  /*2fa0*/  PRMT R49, RZ, 0x7610, R49 ;  /* 0x00007610ff317816 */ /* 0x000fe40000000031 */
[----:B------:R-:W-:Y:S01]  /*2fb0*/  PRMT R151, RZ, 0x7610, R151 ;  /* 0x00007610ff977816 */ /* 0x000fe20000000097 */
[----:B------:R-:W2:Y:S01]  /*2fc0*/  @P0 LDG.E.U8 R7, desc[UR26][R148.64] ;  /* 0x0000001a94070981 */ /* 0x000ea2000c1e1100 */
[----:B------:R-:W-:Y:S02]  /*2fd0*/  PRMT R157, RZ, 0x7610, R157 ;  /* 0x00007610ff9d7816 */ /* 0x000fe4000000009d */
[----:B------:R-:W-:Y:S01]  /*2fe0*/  PRMT R159, RZ, 0x7610, R159 ;  /* 0x00007610ff9f7816 */ /* 0x000fe2000000009f */
[----:B------:R-:W3:Y:S01]  /*2ff0*/  @P0 LDG.E.U8 R9, desc[UR26][R146.64] ;  /* 0x0000001a92090981 */ /* 0x000ee2000c1e1100 */
[----:B------:R-:W-:-:S03]  /*3000*/  PRMT R161, RZ, 0x7610, R161 ;  /* 0x00007610ffa17816 */ /* 0x000fc600000000a1 */
[----:B------:R-:W4:Y:S04]  /*3010*/  @P0 LDG.E.U8 R11, desc[UR26][R144.64] ;  /* 0x0000001a900b0981 */ /* 0x000f28000c1e1100 */
[----:B------:R-:W5:Y:S04]  /*3020*/  @P0 LDG.E.U8 R33, desc[UR26][R138.64] ;  /* 0x0000001a8a210981 */ /* 0x000f68000c1e1100 */
        /* <DEDUP_REMOVED lines=11> */
[----:B------:R-:W5:Y:S01]  /*30e0*/  @P0 LDG.E.U8 R161, desc[UR26][R114.64] ;  /* 0x0000001a72a10981 */ /* 0x000f62000c1e1100 */
[--C-:B------:R-:W-:Y:S01]  /*30f0*/  FADD R13, R13, -R140.reuse ;  /* 0x8000008c0d0d7221 */ /* 0x100fe20000000000 */
[--C-:B------:R-:W-:Y:S01]  /*3100*/  FADD R12, R12, -R140.reuse ;  /* 0x8000008c0c0c7221 */ /* 0x100fe20000000000 */
[--C-:B------:R-:W-:Y:S01]  /*3110*/  FADD R25, R25, -R140.reuse ;  /* 0x8000008c19197221 */ /* 0x100fe20000000000 */
[--C-:B------:R-:W-:Y:S01]  /*3120*/  FADD R23, R23, -R140.reuse ;  /* 0x8000008c17177221 */ /* 0x100fe20000000000 */
[----:B------:R-:W-:Y:S01]  /*3130*/  FMUL R13, R13, 1.4426950216293334961 ;  /* 0x3fb8aa3b0d0d7820 */ /* 0x000fe20000400000 */
[----:B------:R-:W-:Y:S01]  /*3140*/  FMUL R12, R12, 1.4426950216293334961 ;  /* 0x3fb8aa3b0c0c7820 */ /* 0x000fe20000400000 */
[----:B------:R-:W-:Y:S01]  /*3150*/  FMUL R25, R25, 1.4426950216293334961 ;  /* 0x3fb8aa3b19197820 */ /* 0x000fe20000400000 */
[--C-:B------:R-:W-:Y:S01]  /*3160*/  FADD R20, R20, -R140.reuse ;  /* 0x8000008c14147221 */ /* 0x100fe20000000000 */
[----:B------:R-:W-:Y:S01]  /*3170*/  FMUL R23, R23, 1.4426950216293334961 ;  /* 0x3fb8aa3b17177820 */ /* 0x000fe20000400000 */
[--C-:B------:R-:W-:Y:S01]  /*3180*/  FADD R27, R27, -R140.reuse ;  /* 0x8000008c1b1b7221 */ /* 0x100fe20000000000 */
[----:B------:R-:W-:Y:S01]  /*3190*/  MUFU.EX2 R13, R13 ;  /* 0x0000000d000d7308 */ /* 0x000fe20000000800 */
[----:B------:R-:W-:Y:S01]  /*31a0*/  FMUL R20, R20, 1.4426950216293334961 ;  /* 0x3fb8aa3b14147820 */ /* 0x000fe20000400000 */
[--C-:B------:R-:W-:Y:S01]  /*31b0*/  FADD R22, R22, -R140.reuse ;  /* 0x8000008c16167221 */ /* 0x100fe20000000000 */
[----:B------:R-:W-:Y:S01]  /*31c0*/  FMUL R27, R27, 1.4426950216293334961 ;  /* 0x3fb8aa3b1b1b7820 */ /* 0x000fe20000400000 */
[--C-:B------:R-:W-:Y:S01]  /*31d0*/  FADD R29, R29, -R140.reuse ;  /* 0x8000008c1d1d7221 */ /* 0x100fe20000000000 */
[--C-:B------:R-:W-:Y:S01]  /*31e0*/  FADD R24, R24, -R140.reuse ;  /* 0x8000008c18187221 */ /* 0x100fe20000000000 */
[----:B------:R-:W-:Y:S01]  /*31f0*/  FMUL R22, R22, 1.4426950216293334961 ;  /* 0x3fb8aa3b16167820 */ /* 0x000fe20000400000 */
[--C-:B------:R-:W-:Y:S01]  /*3200*/  FADD R31, R31, -R140.reuse ;  /* 0x8000008c1f1f7221 */ /* 0x100fe20000000000 */
[----:B------:R-:W0:Y:S01]  /*3210*/  MUFU.EX2 R12, R12 ;  /* 0x0000000c000c7308 */ /* 0x000e220000000800 */
[----:B------:R-:W-:Y:S01]  /*3220*/  FMUL R29, R29, 1.4426950216293334961 ;  /* 0x3fb8aa3b1d1d7820 */ /* 0x000fe20000400000 */
[----:B------:R-:W-:Y:S01]  /*3230*/  FMUL R24, R24, 1.4426950216293334961 ;  /* 0x3fb8aa3b18187820 */ /* 0x000fe20000400000 */
[----:B------:R-:W-:Y:S01]  /*3240*/  FMUL R31, R31, 1.4426950216293334961 ;  /* 0x3fb8aa3b1f1f7820 */ /* 0x000fe20000400000 */
[--C-:B------:R-:W-:Y:S01]  /*3250*/  FADD R14, R14, -R140.reuse ;  /* 0x8000008c0e0e7221 */ /* 0x100fe20000000000 */
[--C-:B------:R-:W-:Y:S01]  /*3260*/  FADD R15, R15, -R140.reuse ;  /* 0x8000008c0f0f7221 */ /* 0x100fe20000000000 */
[--C-:B------:R-:W-:Y:S01]  /*3270*/  FADD R16, R16, -R140.reuse ;  /* 0x8000008c10107221 */ /* 0x100fe20000000000 */
[--C-:B------:R-:W-:Y:S01]  /*3280*/  FADD R17, R17, -R140.reuse ;  /* 0x8000008c11117221 */ /* 0x100fe20000000000 */
[----:B------:R-:W1:Y:S01]  /*3290*/  MUFU.EX2 R25, R25 ;  /* 0x0000001900197308 */ /* 0x000e620000000800 */
[----:B------:R-:W-:Y:S01]  /*32a0*/  FMUL R14, R14, 1.4426950216293334961 ;  /* 0x3fb8aa3b0e0e7820 */ /* 0x000fe20000400000 */
[----:B------:R-:W-:Y:S01]  /*32b0*/  FMUL R15, R15, 1.4426950216293334961 ;  /* 0x3fb8aa3b0f0f7820 */ /* 0x000fe20000400000 */
[----:B------:R-:W-:Y:S01]  /*32c0*/  FMUL R16, R16, 1.4426950216293334961 ;  /* 0x3fb8aa3b10107820 */ /* 0x000fe20000400000 */
[--C-:B------:R-:W-:Y:S01]  /*32d0*/  FADD R18, R18, -R140.reuse ;  /* 0x8000008c12127221 */ /* 0x100fe20000000000 */
[----:B------:R-:W-:Y:S01]  /*32e0*/  FADD R19, R19, -R140 ;  /* 0x8000008c13137221 */ /* 0x000fe20000000000 */
[----:B------:R-:W-:Y:S01]  /*32f0*/  FMUL R17, R17, 1.4426950216293334961 ;  /* 0x3fb8aa3b11117820 */ /* 0x000fe20000400000 */
[----:B------:R-:W-:Y:S01]  /*3300*/  LOP3.LUT R70, R70, 0x1f0, RZ, 0xc0, !PT ;  /* 0x000001f046467812 */ /* 0x000fe200078ec0ff */
[----:B------:R1:W1:Y:S01]  /*3310*/  MUFU.EX2 R4, R23 ;  /* 0x0000001700047308 */ /* 0x0002620000000800 */
[----:B0-----:R-:W-:Y:S01]  /*3320*/  FADD R6, R13, R12 ;  /* 0x0000000c0d067221 */ /* 0x001fe20000000000 */
[----:B------:R-:W-:Y:S01]  /*3330*/  FMUL R18, R18, 1.4426950216293334961 ;  /* 0x3fb8aa3b12127820 */ /* 0x000fe20000400000 */
[----:B------:R-:W-:Y:S01]  /*3340*/  FMUL R19, R19, 1.4426950216293334961 ;  /* 0x3fb8aa3b13137820 */ /* 0x000fe20000400000 */
[----:B------:R-:W0:Y:S01]  /*3350*/  LDSM.16.M88 R150, [R70+UR7+0x5000] ;  /* 0x005000074696783b */ /* 0x000e220008000000 */
[----:B------:R-:W-:-:S03]  /*3360*/  IMAD.SHL.U32 R8, R0, 0x4, RZ ;  /* 0x0000000400087824 */ /* 0x000fc600078e00ff */
[----:B------:R-:W1:Y:S02]  /*3370*/  MUFU.EX2 R20, R20 ;  /* 0x0000001400147308 */ /* 0x000e640000000800 */
[----:B-1----:R-:W-:Y:S01]  /*3380*/  FADD R5, R25, R6 ;  /* 0x0000000619057221 */ /* 0x002fe20000000000 */
[----:B------:R-:W-:Y:S01]  /*3390*/  BAR.SYNC.DEFER_BLOCKING 0x0 ;  /* 0x0000000000007b1d */ /* 0x000fe20000010000 */
[----:B------:R-:W-:Y:S02]  /*33a0*/  LOP3.LUT R23, R8, 0x210, RZ, 0xc0, !PT ;  /* 0x0000021008177812 */ /* 0x000fe400078ec0ff */
[----:B------:R-:W-:Y:S02]  /*33b0*/  LEA R8, R21, UR7, 0x5 ;  /* 0x0000000715087c11 */ /* 0x000fe4000f8e28ff */
[----:B------:R-:W-:Y:S01]  /*33c0*/  LOP3.LUT R23, R23, 0x10, R0, 0x78, !PT ;  /* 0x0000001017177812 */ /* 0x000fe200078e7800 */
[----:B------:R-:W1:Y:S01]  /*33d0*/  MUFU.EX2 R27, R27 ;  /* 0x0000001b001b7308 */ /* 0x000e620000000800 */
[C---:B------:R-:W-:Y:S01]  /*33e0*/  FADD R5, R4.reuse, R5 ;  /* 0x0000000504057221 */ /* 0x040fe20000000000 */
[----:B------:R-:W-:-:S02]  /*33f0*/  F2FP.SATFINITE.E4M3.F32.PACK_AB_MERGE_C R152, R4, R25, RZ ;  /* 0x000000190498723e */ /* 0x000fc400048070ff */
[----:B------:R-:W-:Y:S02]  /*3400*/  IMAD.IADD R79, R23, 0x1, R8 ;  /* 0x00000001174f7824 */ /* 0x000fe400078e0208 */
[----:B------:R-:W-:Y:S02]  /*3410*/  F2FP.SATFINITE.E4M3.F32.PACK_AB_MERGE_C R152, R12, R13, R152 ;  /* 0x0000000d0c98723e */ /* 0x000fe40004807098 */
[----:B------:R-:W0:Y:S01]  /*3420*/  MUFU.EX2 R22, R22 ;  /* 0x0000001600167308 */ /* 0x000e220000000800 */
[----:B------:R-:W-:-:S07]  /*3430*/  FADD R6, R20, R5 ;  /* 0x0000000514067221 */ /* 0x000fce0000000000 */
[----:B------:R-:W0:Y:S01]  /*3440*/  MUFU.EX2 R29, R29 ;  /* 0x0000001d001d7308 */ /* 0x000e220000000800 */
[----:B-1----:R-:W-:-:S07]  /*3450*/  FADD R5, R27, R6 ;  /* 0x000000061b057221 */ /* 0x002fce0000000000 */
[----:B------:R-:W1:Y:S01]  /*3460*/  MUFU.EX2 R24, R24 ;  /* 0x0000001800187308 */ /* 0x000e620000000800 */
[----:B0-----:R-:W-:-:S07]  /*3470*/  FADD R6, R22, R5 ;  /* 0x0000000516067221 */ /* 0x001fce0000000000 */
[----:B------:R-:W0:Y:S01]  /*3480*/  MUFU.EX2 R31, R31 ;  /* 0x0000001f001f7308 */ /* 0x000e220000000800 */
[C---:B------:R-:W-:Y:S01]  /*3490*/  FADD R5, R29.reuse, R6 ;  /* 0x000000061d057221 */ /* 0x040fe20000000000 */
[----:B------:R-:W-:-:S04]  /*34a0*/  F2FP.SATFINITE.E4M3.F32.PACK_AB_MERGE_C R153, R29, R22, RZ ;  /* 0x000000161d99723e */ /* 0x000fc800048070ff */
[----:B------:R-:W-:Y:S02]  /*34b0*/  F2FP.SATFINITE.E4M3.F32.PACK_AB_MERGE_C R153, R27, R20, R153 ;  /* 0x000000141b99723e */ /* 0x000fe40004807099 */
[----:B------:R-:W0:Y:S01]  /*34c0*/  MUFU.EX2 R14, R14 ;  /* 0x0000000e000e7308 */ /* 0x000e220000000800 */
[----:B-1----:R-:W-:-:S07]  /*34d0*/  FADD R6, R24, R5 ;  /* 0x0000000518067221 */ /* 0x002fce0000000000 */
[----:B------:R-:W1:Y:S01]  /*34e0*/  MUFU.EX2 R15, R15 ;  /* 0x0000000f000f7308 */ /* 0x000e620000000800 */
[----:B0-----:R-:W-:-:S07]  /*34f0*/  FADD R5, R31, R6 ;  /* 0x000000061f057221 */ /* 0x001fce0000000000 */
[----:B------:R-:W0:Y:S01]  /*3500*/  MUFU.EX2 R16, R16 ;  /* 0x0000001000107308 */ /* 0x000e220000000800 */
[----:B------:R-:W-:-:S07]  /*3510*/  FADD R6, R14, R5 ;  /* 0x000000050e067221 */ /* 0x000fce0000000000 */
[----:B------:R-:W0:Y:S01]  /*3520*/  MUFU.EX2 R17, R17 ;  /* 0x0000001100117308 */ /* 0x000e220000000800 */
[C---:B-1----:R-:W-:Y:S01]  /*3530*/  FADD R5, R15.reuse, R6 ;  /* 0x000000060f057221 */ /* 0x042fe20000000000 */
[----:B------:R-:W-:-:S04]  /*3540*/  F2FP.SATFINITE.E4M3.F32.PACK_AB_MERGE_C R154, R15, R14, RZ ;  /* 0x0000000e0f9a723e */ /* 0x000fc800048070ff */
[----:B------:R-:W-:Y:S02]  /*3550*/  F2FP.SATFINITE.E4M3.F32.PACK_AB_MERGE_C R154, R31, R24, R154 ;  /* 0x000000181f9a723e */ /* 0x000fe4000480709a */
[----:B------:R-:W1:Y:S01]  /*3560*/  MUFU.EX2 R18, R18 ;  /* 0x0000001200127308 */ /* 0x000e620000000800 */
[----:B0-----:R-:W-:-:S07]  /*3570*/  FADD R6, R16, R5 ;  /* 0x0000000510067221 */ /* 0x001fce0000000000 */
[----:B------:R-:W0:Y:S01]  /*3580*/  MUFU.EX2 R19, R19 ;  /* 0x0000001300137308 */ /* 0x000e220000000800 */
[----:B------:R-:W-:-:S04]  /*3590*/  FADD R5, R17, R6 ;  /* 0x0000000611057221 */ /* 0x000fc80000000000 */
[----:B-1----:R-:W-:Y:S01]  /*35a0*/  FADD R4, R18, R5 ;  /* 0x0000000512047221 */ /* 0x002fe20000000000 */
[----:B0-----:R-:W-:-:S03]  /*35b0*/  F2FP.SATFINITE.E4M3.F32.PACK_AB_MERGE_C R155, R19, R18, RZ ;  /* 0x00000012139b723e */ /* 0x001fc600048070ff */
[----:B------:R-:W-:Y:S01]  /*35c0*/  FADD R142, R19, R4 ;  /* 0x00000004138e7221 */ /* 0x000fe20000000000 */
[----:B------:R-:W-:-:S04]  /*35d0*/  F2FP.SATFINITE.E4M3.F32.PACK_AB_MERGE_C R155, R17, R16, R155 ;  /* 0x00000010119b723e */ /* 0x000fc8000480709b */
[----:B------:R-:W0:Y:S04]  /*35e0*/  SHFL.BFLY PT, R143, R142, 0x10, 0x1f ;  /* 0x0e001f008e8f7f89 */ /* 0x000e2800000e0000 */
[----:B--2---:R-:W-:Y:S04]  /*35f0*/  STS.U8 [R76+UR7+0x5000], R7 ;  /* 0x005000074c007988 */ /* 0x004fe80008000007 */
[----:B---3--:R-:W-:Y:S04]  /*3600*/  STS.U8 [R76+UR7+0x5100], R9 ;  /* 0x005100094c007988 */ /* 0x008fe80008000007 */
[----:B----4-:R-:W-:Y:S04]  /*3610*/  STS.U8 [R76+UR7+0x5200], R11 ;  /* 0x0052000b4c007988 */ /* 0x010fe80008000007 */
[----:B-----5:R-:W-:Y:S04]  /*3620*/  STS.U8 [R76+UR7+0x5300], R33 ;  /* 0x005300214c007988 */ /* 0x020fe80008000007 */
        /* <DEDUP_REMOVED lines=12> */
[----:B------:R2:W-:Y:S01]  /*36f0*/  STS.128 [R79+0x4000], R152 ;  /* 0x004000984f007388 */ /* 0x0005e20000000c00 */
[----:B-1----:R-:W1:Y:S01]  /*3700*/  LDTM.x64 R4, tmem[UR8] ;  /* 0x00000008000479ee */ /* 0x002e620008340000 */
[----:B------:R-:W-:Y:S01]  /*3710*/  NOP ;  /* 0x0000000000007918 */ /* 0x000fe20000000000 */
[----:B0-----:R-:W-:Y:S05]  /*3720*/  @!P0 BRA `(.L_x_9) ;  /* 0x0000000400048947 */ /* 0x001fea0003800000 */
[C---:B-1----:R-:W-:Y:S01]  /*3730*/  FMUL R4, R150.reuse, R4 ;  /* 0x0000000496047220 */ /* 0x042fe20000400000 */
[C---:B------:R-:W-:Y:S01]  /*3740*/  FMUL R5, R150.reuse, R5 ;  /* 0x0000000596057220 */ /* 0x040fe20000400000 */
        /* <DEDUP_REMOVED lines=61> */
[----:B------:R-:W-:-:S04]  /*3b20*/  FMUL R67, R150, R67 ;  /* 0x0000004396437220 */ /* 0x000fc80000400000 */
[----:B------:R0:W-:Y:S03]  /*3b30*/  STTM.x64 tmem[UR8], R4 ;  /* 0x00000004000079ed */ /* 0x0001e60008340008 */
.L_x_9:
[----:B-1----:R-:W1:Y:S02]  /*3b40*/  FENCE.VIEW.ASYNC.T ;  /* 0x00000000000073c6 */ /* 0x002e640000000200 */
[----:B-1----:R-:W-:Y:S01]  /*3b50*/  BAR.SYNC.DEFER_BLOCKING 0x0 ;  /* 0x0000000000007b1d */ /* 0x002fe20000010000 */
[----:B------:R-:W-:Y:S01]  /*3b60*/  FADD R143, R142, R143 ;  /* 0x0000008f8e8f7221 */ /* 0x000fe20000000000 */
[----:B------:R-:W-:-:S03]  /*3b70*/  UIADD3 UR11, UPT, UPT, UR7, 0x8000, URZ ;  /* 0x00008000070b7890 */ /* 0x000fc6000fffe0ff */
[----:B------:R-:W-:Y:S01]  /*3b80*/  FADD R150, R108, R143 ;  /* 0x0000008f6c967221 */ /* 0x000fe20000000000 */
[----:B------:R-:W-:Y:S01]  /*3b90*/  UMOV UR17, 0xc0004010 ;  /* 0xc000401000117882 */ /* 0x000fe20000000000 */
[----:B------:R-:W-:Y:S02]  /*3ba0*/  LOP3.LUT R108, R0, 0xff, RZ, 0xc0, !PT ;  /* 0x000000ff006c7812 */ /* 0x000fe400078ec0ff */
[----:B------:R-:W-:Y:S02]  /*3bb0*/  FSEL R143, R140, -INF , P0 ;  /* 0xff8000008c8f7808 */ /* 0x000fe40000000000 */
[----:B------:R-:W-:Y:S01]  /*3bc0*/  FSEL R150, R150, 1, P0 ;  /* 0x3f80000096967808 */ /* 0x000fe20000000000 */
[----:B------:R1:W-:Y:S06]  /*3bd0*/  MEMBAR.ALL.CTA ;  /* 0x0000000000007992 */ /* 0x0003ec0000008000 */
[----:B-1----:R-:W1:Y:S02]  /*3be0*/  FENCE.VIEW.ASYNC.S ;  /* 0x00000000000073c6 */ /* 0x002e640000000000 */
[----:B-1----:R-:W-:Y:S06]  /*3bf0*/  BAR.SYNC.DEFER_BLOCKING 0x0 ;  /* 0x0000000000007b1d */ /* 0x002fec0000010000 */
[----:B------:R-:W-:Y:S05]  /*3c00*/  @!P1 BRA `(.L_x_10) ;  /* 0x0000000000589947 */ /* 0x000fea0003800000 */
[----:B------:R-:W-:Y:S01]  /*3c10*/  UIADD3 UR4, UPT, UPT, UR7, 0x4000, URZ ;  /* 0x0000400007047890 */ /* 0x000fe2000fffe0ff */
[----:B------:R-:W-:Y:S01]  /*3c20*/  BSSY.RECONVERGENT B0, `(.L_x_11) ;  /* 0x0000013000007945 */ /* 0x000fe20003800200 */
[----:B------:R-:W-:Y:S02]  /*3c30*/  UIADD3 UR5, UPT, UPT, UR7, 0x5000, URZ ;  /* 0x0000500007057890 */ /* 0x000fe4000fffe0ff */
[----:B------:R-:W-:Y:S02]  /*3c40*/  USHF.R.U32.HI UR4, URZ, 0x4, UR4 ;  /* 0x00000004ff047899 */ /* 0x000fe40008011604 */
[----:B------:R-:W-:Y:S01]  /*3c50*/  USHF.R.U32.HI UR5, URZ, 0x4, UR5 ;  /* 0x00000004ff057899 */ /* 0x000fe20008011605 */
[----:B------:R-:W-:Y:S01]  /*3c60*/  ELECT P0, URZ, PT ;  /* 0x0000000000ff782f */ /* 0x000fe20003800000 */
[----:B------:R-:W-:Y:S02]  /*3c70*/  USGXT.U32 UR18, UR4, 0xe ;  /* 0x0000000e0412789a */ /* 0x000fe40008000000 */
[----:B------:R-:W-:Y:S01]  /*3c80*/  USGXT.U32 UR12, UR5, 0xe ;  /* 0x0000000e050c789a */ /* 0x000fe20008000000 */
[----:B------:R-:W-:Y:S01]  /*3c90*/  UMOV UR20, 0x0 ;  /* 0x0000000000147882 */ /* 0x000fe20000000000 */
[----:B------:R-:W-:Y:S01]  /*3ca0*/  UMOV UR21, 0x8200010 ;  /* 0x0820001000157882 */ /* 0x000fe20000000000 */
[----:B------:R-:W-:-:S02]  /*3cb0*/  UMOV UR5, UR17 ;  /* 0x0000001100057c82 */ /* 0x000fc40008000000 */
[----:B------:R-:W-:Y:S01]  /*3cc0*/  UMOV UR4, UR18 ;  /* 0x0000001200047c82 */ /* 0x000fe20008000000 */
[----:B------:R-:W-:-:S03]  /*3cd0*/  UMOV UR13, 0xc0004010 ;  /* 0xc0004010000d7882 */ /* 0x000fc60000000000 */
[----:B------:R1:W-:Y:S01]  /*3ce0*/  UTCQMMA gdesc[UR4], gdesc[UR12], tmem[UR33], tmem[UR20], idesc[UR21], UPT ;  /* 0x00ff140c040075ea */ /* 0x0003e2000b800321 */
[----:B------:R-:W-:Y:S05]  /*3cf0*/  @!P0 BRA `(.L_x_12) ;  /* 0x0000000000148947 */ /* 0x000fea0003800000 */
[----:B-1----:R-:W-:Y:S01]  /*3d00*/  UMOV UR4, UR11 ;  /* 0x0000000b00047c82 */ /* 0x002fe20008000000 */
[----:B------:R-:W-:Y:S02]  /*3d10*/  UMOV UR5, URZ ;  /* 0x000000ff00057c82 */ /* 0x000fe40008000000 */
[----:B------:R-:W-:Y:S02]  /*3d20*/  UMOV UR4, UR4 ;  /* 0x0000000400047c82 */ /* 0x000fe40008000000 */
[----:B------:R3:W-:Y:S01]  /*3d30*/  UTCBAR [UR4], URZ ;  /* 0x000000ff040073e9 */ /* 0x0007e200080000ff */
[----:B------:R-:W-:Y:S02]  /*3d40*/  NOP ;  /* 0x0000000000007918 */ /* 0x000fe40000000000 */
.L_x_12:
[----:B-1-3--:R-:W-:Y:S05]  /*3d50*/  BSYNC.RECONVERGENT B0 ;  /* 0x0000000000007941 */ /* 0x00afea0003800200 */
.L_x_11:
[----:B------:R-:W-:Y:S05]  /*3d60*/  BRA `(.L_x_13) ;  /* 0x0000000000147947 */ /* 0x000fea0003800000 */
.L_x_10:
[----:B------:R-:W-:-:S13]  /*3d70*/  ISETP.GE.AND P0, PT, R141, RZ, PT ;  /* 0x000000ff8d00720c */ /* 0x000fda0003f06270 */
[----:B------:R-:W-:Y:S05]  /*3d80*/  @!P0 BRA `(.L_x_14) ;  /* 0x0000001c00b08947 */ /* 0x000fea0003800000 */
[----:B------:R-:W-:-:S04]  /*3d90*/  UIADD3 UR4, UPT, UPT, UR7, 0x4000, URZ ;  /* 0x0000400007047890 */ /* 0x000fc8000fffe0ff */
[----:B------:R-:W-:-:S04]  /*3da0*/  USHF.R.U32.HI UR4, URZ, 0x4, UR4 ;  /* 0x00000004ff047899 */ /* 0x000fc80008011604 */
[----:B------:R-:W-:-:S12]  /*3db0*/  USGXT.U32 UR18, UR4, 0xe ;  /* 0x0000000e0412789a */ /* 0x000fd80008000000 */
.L_x_13:
[----:B------:R-:W-:Y:S01]  /*3dc0*/  USHF.R.U32.HI UR20, URZ, 0x4, UR7 ;  /* 0x00000004ff147899 */ /* 0x000fe20008011607 */
[----:B------:R-:W-:Y:S01]  /*3dd0*/  IMAD.SHL.U32 R109, R109, 0x20, RZ ;  /* 0x000000206d6d7824 */ /* 0x000fe200078e00ff */
[----:B------:R-:W-:Y:S01]  /*3de0*/  USHF.R.U32.HI UR28, URZ, 0x4, UR16 ;  /* 0x00000004ff1c7899 */ /* 0x000fe20008011610 */
[----:B--2---:R-:W-:Y:S01]  /*3df0*/  VIADD R151, R141, 0x60 ;  /* 0x000000608d977836 */ /* 0x004fe20000000000 */
[----:B------:R-:W-:Y:S01]  /*3e00*/  UIADD3 UR12, UPT, UPT, UR7, 0x7000, URZ ;  /* 0x00007000070c7890 */ /* 0x000fe2000fffe0ff */
[----:B0-----:R-:W-:Y:S01]  /*3e10*/  IMAD.MOV.U32 R20, RZ, RZ, RZ ;  /* 0x000000ffff147224 */ /* 0x001fe200078e00ff */
[----:B------:R-:W-:Y:S01]  /*3e20*/  USGXT.U32 UR20, UR20, 0xe ;  /* 0x0000000e1414789a */ /* 0x000fe20008000000 */
[----:B------:R-:W-:Y:S01]  /*3e30*/  CS2R R154, SRZ ;  /* 0x00000000009a7805 */ /* 0x000fe2000001ff00 */
[----:B------:R-:W-:Y:S01]  /*3e40*/  USGXT.U32 UR28, UR28, 0xe ;  /* 0x0000000e1c1c789a */ /* 0x000fe20008000000 */
[----:B------:R-:W-:Y:S01]  /*3e50*/  IMAD.MOV.U32 R152, RZ, RZ, RZ ;  /* 0x000000ffff987224 */ /* 0x000fe200078e00ff */
[----:B------:R-:W-:Y:S01]  /*3e60*/  USHF.R.U32.HI UR29, URZ, 0x4, UR12 ;  /* 0x00000004ff1d7899 */ /* 0x000fe2000801160c */
[----:B------:R-:W-:Y:S01]  /*3e70*/  IMAD.MOV.U32 R153, RZ, RZ, R109 ;  /* 0x000000ffff997224 */ /* 0x000fe200078e006d */
[----:B------:R-:W-:-:S02]  /*3e80*/  UIADD3 UR14, UP3, UPT, UR20, 0x100, URZ ;  /* 0x00000100140e7890 */ /* 0x000fc4000ff7e0ff */
[----:B------:R-:W-:Y:S02]  /*3e90*/  UIADD3 UR12, UP2, UPT, UR28, 0x2, URZ ;  /* 0x000000021c0c7890 */ /* 0x000fe4000ff5e0ff */
[----:B------:R-:W-:Y:S01]  /*3ea0*/  USHF.L.U32 UR30, UR15, 0x5, URZ ;  /* 0x000000050f1e7899 */ /* 0x000fe200080006ff */
[----:B------:R-:W-:Y:S01]  /*3eb0*/  UMOV UR5, URZ ;  /* 0x000000ff00057c82 */ /* 0x000fe20008000000 */
[----:B------:R-:W-:Y:S01]  /*3ec0*/  UMOV UR4, URZ ;  /* 0x000000ff00047c82 */ /* 0x000fe20008000000 */
[----:B------:R-:W-:Y:S02]  /*3ed0*/  UIADD3.X UR15, UPT, UPT, UR5, 0x40004040, URZ, UP3, !UPT ;  /* 0x40004040050f7890 */ /* 0x000fe40009ffe4ff */
[----:B------:R-:W-:Y:S02]  /*3ee0*/  UIADD3.X UR13, UPT, UPT, UR4, 0x40004040, URZ, UP2, !UPT ;  /* 0x40004040040d7890 */ /* 0x000fe400097fe4ff */
[----:B------:R-:W-:Y:S02]  /*3ef0*/  UIADD3 UR34, UP2, UPT, UR14, 0x100, URZ ;  /* 0x000001000e227890 */ /* 0x000fe4000ff5e0ff */
[----:B------:R-:W-:Y:S01]  /*3f00*/  UIADD3 UR36, UP3, UPT, UR14, 0x200, URZ ;  /* 0x000002000e247890 */ /* 0x000fe2000ff7e0ff */
[----:B------:R-:W-:Y:S01]  /*3f10*/  UMOV UR32, UR11 ;  /* 0x0000000b00207c82 */ /* 0x000fe20008000000 */
[----:B------:R-:W-:Y:S01]  /*3f20*/  UISETP.NE.U32.AND UP1, UPT, UR19, URZ, UPT ;  /* 0x000000ff1300728c */ /* 0x000fe2000bf25070 */
[----:B------:R-:W-:Y:S01]  /*3f30*/  UMOV UR31, 0x1 ;  /* 0x00000001001f7882 */ /* 0x000fe20000000000 */
[----:B------:R-:W0:Y:S01]  /*3f40*/  LDCU UR46, c[0x0][0x3a8] ;  /* 0x00007500ff2e77ac */ /* 0x000e220008000800 */
[----:B------:R-:W-:-:S02]  /*3f50*/  USGXT.U32 UR29, UR29, 0xe ;  /* 0x0000000e1d1d789a */ /* 0x000fc40008000000 */
[----:B------:R-:W-:Y:S02]  /*3f60*/  UIADD3.X UR35, UPT, UPT, UR15, URZ, URZ, UP2, !UPT ;  /* 0x000000ff0f237290 */ /* 0x000fe400097fe4ff */
[----:B------:R-:W-:Y:S02]  /*3f70*/  UIADD3.X UR37, UPT, UPT, UR15, URZ, URZ, UP3, !UPT ;  /* 0x000000ff0f257290 */ /* 0x000fe40009ffe4ff */
[----:B------:R-:W-:Y:S02]  /*3f80*/  UIADD3.64 UR38, UPT, UPT, UR12, 0x2, URZ ;  /* 0x000000020c267897 */ /* 0x000fe4000fffe0ff */
[----:B------:R-:W-:Y:S01]  /*3f90*/  UIADD3.64 UR40, UPT, UPT, UR12, 0x4, URZ ;  /* 0x000000040c287897 */ /* 0x000fe2000fffe0ff */
[----:B------:R-:W-:Y:S01]  /*3fa0*/  UMOV UR11, UR30 ;  /* 0x0000001e000b7c82 */ /* 0x000fe20008000000 */
[----:B------:R-:W-:-:S10]  /*3fb0*/  UMOV UR16, UR18 ;  /* 0x0000001200107c82 */ /* 0x000fd40008000000 */
.L_x_19:
[----:B------:R-:W-:Y:S02]  /*3fc0*/  SHF.R.S32.HI R31, RZ, 0x1f, R153 ;  /* 0x0000001fff1f7819 */ /* 0x000fe40000011499 */
[C---:B------:R-:W-:Y:S02]  /*3fd0*/  IADD3 R4, P0, PT, R153.reuse, R112, RZ ;  /* 0x0000007099047210 */ /* 0x040fe40007f1e0ff */
[----:B------:R-:W-:-:S03]  /*3fe0*/  IADD3 R8, P1, PT, R153, R102, RZ ;  /* 0x0000006699087210 */ /* 0x000fc60007f3e0ff */
[----:B------:R-:W-:Y:S01]  /*3ff0*/  IMAD.X R5, R31, 0x1, R113, P0 ;  /* 0x000000011f057824 */ /* 0x000fe200000e0671 */
[----:B------:R-:W-:Y:S01]  /*4000*/  IADD3 R12, P0, PT, R153, R94, RZ ;  /* 0x0000005e990c7210 */ /* 0x000fe20007f1e0ff */
[----:B------:R-:W-:Y:S01]  /*4010*/  IMAD.X R9, R31, 0x1, R103, P1 ;  /* 0x000000011f097824 */ /* 0x000fe200008e0667 */
[----:B------:R-:W-:Y:S02]  /*4020*/  IADD3 R16, P1, PT, R153, R86, RZ ;  /* 0x0000005699107210 */ /* 0x000fe40007f3e0ff */
[----:B------:R1:W2:Y:S01]  /*4030*/  LDG.E.U8 R21, desc[UR26][R4.64] ;  /* 0x0000001a04157981 */ /* 0x0002a2000c1e1100 */
[----:B------:R-:W-:Y:S01]  /*4040*/  IMAD.X R13, R31, 0x1, R95, P0 ;  /* 0x000000011f0d7824 */ /* 0x000fe200000e065f */
[----:B------:R-:W-:Y:S01]  /*4050*/  IADD3 R6, P0, PT, R153, R110, RZ ;  /* 0x0000006e99067210 */ /* 0x000fe20007f1e0ff */
[----:B------:R-:W-:Y:S01]  /*4060*/  IMAD.X R17, R31, 0x1, R87, P1 ;  /* 0x000000011f117824 */ /* 0x000fe200008e0657 */
[----:B------:R-:W-:Y:S01]  /*4070*/  IADD3 R10, P1, PT, R153, R100, RZ ;  /* 0x00000064990a7210 */ /* 0x000fe20007f3e0ff */
[----:B------:R3:W4:Y:S02]  /*4080*/  LDG.E.U8 R25, desc[UR26][R8.64] ;  /* 0x0000001a08197981 */ /* 0x000724000c1e1100 */
[----:B------:R-:W-:Y:S01]  /*4090*/  IMAD.X R7, R31, 0x1, R111, P0 ;  /* 0x000000011f077824 */ /* 0x000fe200000e066f */
[----:B------:R-:W-:Y:S01]  /*40a0*/  IADD3 R14, P0, PT, R153, R92, RZ ;  /* 0x0000005c990e7210 */ /* 0x000fe20007f1e0ff */
[----:B------:R-:W-:Y:S01]  /*40b0*/  IMAD.X R11, R31, 0x1, R101, P1 ;  /* 0x000000011f0b7824 */ /* 0x000fe200008e0665 */
[----:B------:R-:W-:Y:S01]  /*40c0*/  IADD3 R18, P1, PT, R153, R84, RZ ;  /* 0x0000005499127210 */ /* 0x000fe20007f3e0ff */
[----:B------:R5:W4:Y:S02]  /*40d0*/  LDG.E.U8 R27, desc[UR26][R12.64] ;  /* 0x0000001a0c1b7981 */ /* 0x000b24000c1e1100 */
[----:B------:R-:W-:Y:S01]  /*40e0*/  IMAD.X R15, R31, 0x1, R93, P0 ;  /* 0x000000011f0f7824 */ /* 0x000fe200000e065d */
[----:B-1----:R-:W-:Y:S01]  /*40f0*/  IADD3 R4, P0, PT, R153, R106, RZ ;  /* 0x0000006a99047210 */ /* 0x002fe20007f1e0ff */
[----:B------:R-:W-:Y:S01]  /*4100*/  IMAD.X R19, R31, 0x1, R85, P1 ;  /* 0x000000011f137824 */ /* 0x000fe200008e0655 */
[----:B---3--:R-:W-:Y:S01]  /*4110*/  IADD3 R8, P1, PT, R153, R98, RZ ;  /* 0x0000006299087210 */ /* 0x008fe20007f3e0ff */
[----:B------:R1:W3:Y:S02]  /*4120*/  LDG.E.U8 R29, desc[UR26][R16.64] ;  /* 0x0000001a101d7981 */ /* 0x0002e4000c1e1100 */
[----:B------:R-:W-:Y:S01]  /*4130*/  IMAD.X R5, R31, 0x1, R107, P0 ;  /* 0x000000011f057824 */ /* 0x000fe200000e066b */
[----:B-----5:R-:W-:Y:S01]  /*4140*/  IADD3 R12, P0, PT, R153, R90, RZ ;  /* 0x0000005a990c7210 */ /* 0x020fe20007f1e0ff */
[----:B------:R5:W3:Y:S01]  /*4150*/  LDG.E.U8 R22, desc[UR26][R6.64] ;  /* 0x0000001a06167981 */ /* 0x000ae2000c1e1100 */
[----:B------:R-:W-:-:S03]  /*4160*/  IMAD.X R9, R31, 0x1, R99, P1 ;  /* 0x000000011f097824 */ /* 0x000fc600008e0663 */
[----:B------:R-:W-:Y:S01]  /*4170*/  IMAD.X R13, R31, 0x1, R91, P0 ;  /* 0x000000011f0d7824 */ /* 0x000fe200000e065b */
[C---:B-1----:R-:W-:Y:S01]  /*4180*/  IADD3 R16, P1, PT, R153.reuse, R82, RZ ;  /* 0x0000005299107210 */ /* 0x042fe20007f3e0ff */
[----:B------:R1:W3:Y:S01]  /*4190*/  LDG.E.U8 R24, desc[UR26][R10.64] ;  /* 0x0000001a0a187981 */ /* 0x0002e2000c1e1100 */
[----:B-----5:R-:W-:-:S03]  /*41a0*/  IADD3 R6, P0, PT, R153, R104, RZ ;  /* 0x0000006899067210 */ /* 0x020fc60007f1e0ff */
[----:B------:R5:W3:Y:S01]  /*41b0*/  LDG.E.U8 R26, desc[UR26][R14.64] ;  /* 0x0000001a0e1a7981 */ /* 0x000ae2000c1e1100 */
[----:B------:R-:W-:-:S03]  /*41c0*/  IMAD.X R17, R31, 0x1, R83, P1 ;  /* 0x000000011f117824 */ /* 0x000fc600008e0653 */
[----:B------:R0:W3:Y:S01]  /*41d0*/  LDG.E.U8 R23, desc[UR26][R4.64] ;  /* 0x0000001a04177981 */ /* 0x0000e2000c1e1100 */
[----:B------:R-:W-:Y:S01]  /*41e0*/  IMAD.X R7, R31, 0x1, R105, P0 ;  /* 0x000000011f077824 */ /* 0x000fe200000e0669 */
[C---:B-1----:R-:W-:Y:S02]  /*41f0*/  IADD3 R10, P1, PT, R153.reuse, R96, RZ ;  /* 0x00000060990a7210 */ /* 0x042fe40007f3e0ff */
[----:B------:R-:W3:Y:S01]  /*4200*/  LDG.E.U8 R18, desc[UR26][R18.64] ;  /* 0x0000001a12127981 */ /* 0x000ee2000c1e1100 */
[----:B-----5:R-:W-:-:S03]  /*4210*/  IADD3 R14, P2, PT, R153, R88, RZ ;  /* 0x00000058990e7210 */ /* 0x020fc60007f5e0ff */
[----:B------:R-:W5:Y:S01]  /*4220*/  LDG.E.U8 R9, desc[UR26][R8.64] ;  /* 0x0000001a08097981 */ /* 0x000f62000c1e1100 */
[----:B0-----:R-:W-:Y:S01]  /*4230*/  IADD3 R4, P0, PT, R153, R80, RZ ;  /* 0x0000005099047210 */ /* 0x001fe20007f1e0ff */
[C---:B------:R-:W-:Y:S02]  /*4240*/  IMAD.X R11, R31.reuse, 0x1, R97, P1 ;  /* 0x000000011f0b7824 */ /* 0x040fe400008e0661 */
[----:B------:R-:W5:Y:S01]  /*4250*/  LDG.E.U8 R13, desc[UR26][R12.64] ;  /* 0x0000001a0c0d7981 */ /* 0x000f62000c1e1100 */
[C---:B------:R-:W-:Y:S02]  /*4260*/  IMAD.X R15, R31.reuse, 0x1, R89, P2 ;  /* 0x000000011f0f7824 */ /* 0x040fe400010e0659 */
[----:B------:R-:W-:Y:S01]  /*4270*/  IMAD.X R5, R31, 0x1, R81, P0 ;  /* 0x000000011f057824 */ /* 0x000fe200000e0651 */
[----:B------:R-:W5:Y:S04]  /*4280*/  LDG.E.U8 R17, desc[UR26][R16.64] ;  /* 0x0000001a10117981 */ /* 0x000f68000c1e1100 */
[----:B------:R-:W5:Y:S04]  /*4290*/  LDG.E.U8 R6, desc[UR26][R6.64] ;  /* 0x0000001a06067981 */ /* 0x000f68000c1e1100 */
[----:B------:R-:W5:Y:S04]  /*42a0*/  LDG.E.U8 R10, desc[UR26][R10.64] ;  /* 0x0000001a0a0a7981 */ /* 0x000f68000c1e1100 */
[----:B------:R-:W5:Y:S04]  /*42b0*/  LDG.E.U8 R14, desc[UR26][R14.64] ;  /* 0x0000001a0e0e7981 */ /* 0x000f68000c1e1100 */
[----:B------:R-:W5:Y:S01]  /*42c0*/  LDG.E.U8 R4, desc[UR26][R4.64] ;  /* 0x0000001a04047981 */ /* 0x000f62000c1e1100 */
[----:B------:R-:W-:-:S02]  /*42d0*/  UMOV UR4, 0x1 ;  /* 0x0000000100047882 */ /* 0x000fc40000000000 */
[----:B------:R-:W-:-:S04]  /*42e0*/  @!UP0 UIADD3 UR4, UPT, UPT, -UR4, 0x100000, URZ ;  /* 0x0010000004048890 */ /* 0x000fc8000fffe1ff */
[----:B------:R-:W-:Y:S02]  /*42f0*/  @!UP0 USHF.L.U32 UR5, UR4, 0xb, URZ ;  /* 0x0000000b04058899 */ /* 0x000fe400080006ff */
[----:B------:R-:W-:Y:S01]  /*4300*/  @!UP0 USHF.L.U32 UR4, UR4, 0x1, URZ ;  /* 0x0000000104048899 */ /* 0x000fe200080006ff */
[----:B------:R-:W-:Y:S01]  /*4310*/  VOTEU.ALL UP2, P6 ;  /* 0x0000000000ff7886 */ /* 0x000fe20003040000 */
[----:B--2---:R0:W-:Y:S04]  /*4320*/  STS.U8 [R76+UR7+0x6000], R21 ;  /* 0x006000154c007988 */ /* 0x0041e80008000007 */
[----:B----4-:R0:W-:Y:S04]  /*4330*/  STS.U8 [R76+UR7+0x6400], R25 ;  /* 0x006400194c007988 */ /* 0x0101e80008000007 */
[----:B------:R0:W-:Y:S04]  /*4340*/  STS.U8 [R76+UR7+0x6800], R27 ;  /* 0x0068001b4c007988 */ /* 0x0001e80008000007 */
[----:B---3--:R0:W-:Y:S04]  /*4350*/  STS.U8 [R76+UR7+0x6c00], R29 ;  /* 0x006c001d4c007988 */ /* 0x0081e80008000007 */
[----:B------:R0:W-:Y:S04]  /*4360*/  STS.U8 [R75+UR7+0x6100], R22 ;  /* 0x006100164b007988 */ /* 0x0001e80008000007 */
[----:B------:R0:W-:Y:S04]  /*4370*/  STS.U8 [R75+UR7+0x6500], R24 ;  /* 0x006500184b007988 */ /* 0x0001e80008000007 */
[----:B------:R0:W-:Y:S04]  /*4380*/  STS.U8 [R75+UR7+0x6900], R26 ;  /* 0x0069001a4b007988 */ /* 0x0001e80008000007 */
[----:B------:R0:W-:Y:S04]  /*4390*/  STS.U8 [R75+UR7+0x6d00], R18 ;  /* 0x006d00124b007988 */ /* 0x0001e80008000007 */
[----:B------:R0:W-:Y:S04]  /*43a0*/  STS.U8 [R74+UR7+0x6200], R23 ;  /* 0x006200174a007988 */ /* 0x0001e80008000007 */
[----:B-----5:R0:W-:Y:S04]  /*43b0*/  STS.U8 [R74+UR7+0x6600], R9 ;  /* 0x006600094a007988 */ /* 0x0201e80008000007 */
[----:B------:R0:W-:Y:S04]  /*43c0*/  STS.U8 [R74+UR7+0x6a00], R13 ;  /* 0x006a000d4a007988 */ /* 0x0001e80008000007 */
[----:B------:R0:W-:Y:S04]  /*43d0*/  STS.U8 [R74+UR7+0x6e00], R17 ;  /* 0x006e00114a007988 */ /* 0x0001e80008000007 */
[----:B------:R0:W-:Y:S04]  /*43e0*/  STS.U8 [R73+UR7+0x6300], R6 ;  /* 0x0063000649007988 */ /* 0x0001e80008000007 */
[----:B------:R0:W-:Y:S04]  /*43f0*/  STS.U8 [R73+UR7+0x6700], R10 ;  /* 0x0067000a49007988 */ /* 0x0001e80008000007 */
[----:B------:R0:W-:Y:S04]  /*4400*/  STS.U8 [R73+UR7+0x6b00], R14 ;  /* 0x006b000e49007988 */ /* 0x0001e80008000007 */
[----:B------:R0:W-:Y:S01]  /*4410*/  STS.U8 [R73+UR7+0x6f00], R4 ;  /* 0x006f000449007988 */ /* 0x0001e20008000007 */
[----:B------:R1:W-:Y:S06]  /*4420*/  MEMBAR.ALL.CTA ;  /* 0x0000000000007992 */ /* 0x0003ec0000008000 */
[----:B-1----:R-:W-:Y:S04]  /*4430*/  FENCE.VIEW.ASYNC.S ;  /* 0x00000000000073c6 */ /* 0x002fe80000000000 */
[----:B------:R-:W1:Y:S02]  /*4440*/  FENCE.VIEW.ASYNC.S ;  /* 0x00000000000073c6 */ /* 0x000e640000000000 */
[----:B-1----:R0:W1:Y:S02]  /*4450*/  @!UP2 SYNCS.EXCH.64 URZ, [UR7+0x8010], UR4 ;  /* 0x0080100407ffa5b2 */ /* 0x0020640008000100 */
[----:B-1----:R-:W-:Y:S06]  /*4460*/  BAR.SYNC.DEFER_BLOCKING 0x0 ;  /* 0x0000000000007b1d */ /* 0x002fec0000010000 */
[----:B0-----:R-:W-:Y:S05]  /*4470*/  BRA.U UP1, `(.L_x_15) ;  /* 0x0000000101507547 */ /* 0x001fea000b800000 */
[----:B------:R-:W-:Y:S01]  /*4480*/  UIADD3 UR4, UPT, UPT, UR7, 0x8010, URZ ;  /* 0x0000801007047890 */ /* 0x000fe2000fffe0ff */
[----:B------:R-:W-:Y:S01]  /*4490*/  UMOV UR21, 0x40004040 ;  /* 0x4000404000157882 */ /* 0x000fe20000000000 */
[----:B------:R-:W-:Y:S01]  /*44a0*/  UMOV UR18, UR28 ;  /* 0x0000001c00127c82 */ /* 0x000fe20008000000 */
[----:B------:R-:W-:Y:S01]  /*44b0*/  UMOV UR19, 0x40004040 ;  /* 0x4000404000137882 */ /* 0x000fe20000000000 */
[----:B------:R-:W-:Y:S01]  /*44c0*/  UMOV UR22, 0x0 ;  /* 0x0000000000167882 */ /* 0x000fe20000000000 */
[----:B------:R-:W-:Y:S01]  /*44d0*/  UMOV UR23, 0x8088010 ;  /* 0x0808801000177882 */ /* 0x000fe20000000000 */
[----:B------:R-:W-:Y:S01]  /*44e0*/  UMOV UR24, 0x0 ;  /* 0x0000000000187882 */ /* 0x000fe20000000000 */
[----:B------:R-:W-:Y:S01]  /*44f0*/  UMOV UR25, 0x8088010 ;  /* 0x0808801000197882 */ /* 0x000fe20000000000 */
[----:B------:R-:W-:Y:S01]  /*4500*/  UMOV UR42, 0x0 ;  /* 0x00000000002a7882 */ /* 0x000fe20000000000 */
[----:B------:R-:W-:Y:S01]  /*4510*/  UMOV UR43, 0x8088010 ;  /* 0x08088010002b7882 */ /* 0x000fe20000000000 */
[----:B------:R0:W-:Y:S01]  /*4520*/  UTCQMMA gdesc[UR20], gdesc[UR18], tmem[UR9], tmem[UR22], idesc[UR23], !UPT ;  /* 0x00ff1612140075ea */ /* 0x0001e2000f800309 */
[----:B------:R-:W-:Y:S01]  /*4530*/  UMOV UR5, URZ ;  /* 0x000000ff00057c82 */ /* 0x000fe20008000000 */
        /* <DEDUP_REMOVED lines=8> */
.L_x_15:
[----:B------:R-:W1:Y:S01]  /*45c0*/  SYNCS.PHASECHK.TRANS64.TRYWAIT P0, [UR7+0x8010], RZ ;  /* 0x008010ffff0075a7 */ /* 0x000e620008001107 */
[----:B------:R-:W-:Y:S01]  /*45d0*/  IADD3 R21, P2, PT, R77, R154, RZ ;  /* 0x0000009a4d157210 */ /* 0x000fe20007f5e0ff */
[----:B-1----:R-:W-:-:S12]  /*45e0*/  @!P0 BRA `(.L_x_16) ;  /* 0x0000004800608947 */ /* 0x002fd80003800000 */
.L_x_24:
[----:B------:R-:W-:Y:S01]  /*45f0*/  BAR.SYNC.DEFER_BLOCKING 0x0 ;  /* 0x0000000000007b1d */ /* 0x000fe20000010000 */
[C---:B------:R-:W-:Y:S01]  /*4600*/  IADD3 R23, P4, PT, R21.reuse, 0x20, RZ ;  /* 0x0000002015177810 */ /* 0x040fe20007f9e0ff */
[--C-:B------:R-:W-:Y:S01]  /*4610*/  IMAD.X R22, RZ, RZ, R155.reuse, P2 ;  /* 0x000000ffff167224 */ /* 0x100fe200010e069b */
[C---:B------:R-:W-:Y:S01]  /*4620*/  IADD3 R25, P0, PT, R21.reuse, 0x22, RZ ;  /* 0x0000002215197810 */ /* 0x040fe20007f1e0ff */
[----:B------:R-:W-:Y:S01]  /*4630*/  IMAD.U32 R20, R20, -0x80000000, RZ ;  /* 0x8000000014147824 */ /* 0x000fe200078e00ff */
[----:B------:R-:W-:Y:S01]  /*4640*/  IADD3 R154, P1, PT, R154, 0x20, RZ ;  /* 0x000000209a9a7810 */ /* 0x000fe20007f3e0ff */
[--C-:B------:R-:W-:Y:S01]  /*4650*/  IMAD.X R24, RZ, RZ, R22.reuse, P4 ;  /* 0x000000ffff187224 */ /* 0x100fe200020e0616 */
[----:B------:R-:W-:Y:S01]  /*4660*/  IADD3 R27, P2, PT, R21, 0x23, RZ ;  /* 0x00000023151b7810 */ /* 0x000fe20007f5e0ff */
[----:B------:R-:W-:Y:S01]  /*4670*/  LDTM.16dp32bit_t0_t15.x16 R4, tmem[UR10] ;  /* 0x0000000a000479ee */ /* 0x000fe20008a00000 */
[----:B------:R-:W1:Y:S01]  /*4680*/  LDTM.16dp32bit_t16_t31.x16 R4, tmem[UR10+0x10] ;  /* 0x0000100a000479ee */ /* 0x000e620008a20000 */
[-C--:B------:R-:W-:Y:S01]  /*4690*/  ISETP.GT.U32.AND P3, PT, R25, R78.reuse, PT ;  /* 0x0000004e1900720c */ /* 0x080fe20003f64070 */
[----:B------:R-:W-:Y:S01]  /*46a0*/  IMAD.X R155, RZ, RZ, R155, P1 ;  /* 0x000000ffff9b7224 */ /* 0x000fe200008e069b */
[----:B------:R-:W-:Y:S01]  /*46b0*/  IADD3 R25, P4, PT, R21, 0x24, RZ ;  /* 0x0000002415197810 */ /* 0x000fe20007f9e0ff */
[--C-:B------:R-:W-:Y:S01]  /*46c0*/  IMAD.X R26, RZ, RZ, R22.reuse, P0 ;  /* 0x000000ffff1a7224 */ /* 0x100fe200000e0616 */
[-C--:B------:R-:W-:Y:S01]  /*46d0*/  ISETP.GT.U32.AND P1, PT, R27, R78.reuse, PT ;  /* 0x0000004e1b00720c */ /* 0x080fe20003f24070 */
[--C-:B------:R-:W-:Y:S01]  /*46e0*/  IMAD.X R28, RZ, RZ, R22.reuse, P2 ;  /* 0x000000ffff1c7224 */ /* 0x100fe200010e0616 */
[C---:B------:R-:W-:Y:S01]  /*46f0*/  IADD3 R27, P0, PT, R21.reuse, 0x25, RZ ;  /* 0x00000025151b7810 */ /* 0x040fe20007f1e0ff */
[--C-:B------:R-:W-:Y:S01]  /*4700*/  IMAD.X R30, RZ, RZ, R22.reuse, P4 ;  /* 0x000000ffff1e7224 */ /* 0x100fe200020e0616 */
[C---:B------:R-:W-:Y:S01]  /*4710*/  IADD3 R29, P2, PT, R21.reuse, 0x26, RZ ;  /* 0x00000026151d7810 */ /* 0x040fe20007f5e0ff */
[----:B0-----:R-:W-:Y:S01]  /*4720*/  USHF.R.S32.HI UR4, URZ, 0x1f, UR11 ;  /* 0x0000001fff047899 */ /* 0x001fe2000801140b */
[----:B------:R-:W-:Y:S01]  /*4730*/  IADD3 R31, P4, PT, R21, 0x27, RZ ;  /* 0x00000027151f7810 */ /* 0x000fe20007f9e0ff */
[--C-:B------:R-:W-:Y:S01]  /*4740*/  IMAD.X R32, RZ, RZ, R22.reuse, P0 ;  /* 0x000000ffff207224 */ /* 0x100fe200000e0616 */
[-C--:B------:R-:W-:Y:S01]  /*4750*/  ISETP.GT.U32.AND P0, PT, R25, R78.reuse, PT ;  /* 0x0000004e1900720c */ /* 0x080fe20003f04070 */
[--C-:B------:R-:W-:Y:S01]  /*4760*/  IMAD.X R33, RZ, RZ, R22.reuse, P2 ;  /* 0x000000ffff217224 */ /* 0x100fe200010e0616 */
[CC--:B------:R-:W-:Y:S01]  /*4770*/  ISETP.GT.U32.AND P2, PT, R23.reuse, R78.reuse, PT ;  /* 0x0000004e1700720c */ /* 0x0c0fe20003f44070 */
[----:B------:R-:W-:Y:S01]  /*4780*/  IMAD.X R22, RZ, RZ, R22, P4 ;  /* 0x000000ffff167224 */ /* 0x000fe200020e0616 */
[----:B------:R-:W-:Y:S01]  /*4790*/  ISETP.GE.U32.AND P4, PT, R23, R78, PT ;  /* 0x0000004e1700720c */ /* 0x000fe20003f86070 */
[----:B------:R-:W0:Y:S01]  /*47a0*/  @!P6 SYNCS.CCTL.IV [UR7+0x8010] ;  /* 0x00801000ff00e9b1 */ /* 0x000e220008000007 */
[C---:B------:R-:W-:Y:S01]  /*47b0*/  ISETP.GT.U32.AND.EX P2, PT, R24.reuse, RZ, PT, P2 ;  /* 0x000000ff1800720c */ /* 0x040fe20003f44120 */
[----:B------:R-:W-:Y:S01]  /*47c0*/  NOP ;  /* 0x0000000000007918 */ /* 0x000fe20000000000 */
[----:B------:R-:W-:-:S02]  /*47d0*/  ISETP.GE.U32.AND.EX P4, PT, R24, RZ, PT, P4 ;  /* 0x000000ff1800720c */ /* 0x000fc40003f86140 */
[----:B------:R-:W-:Y:S01]  /*47e0*/  ISETP.GT.U32.AND.EX P1, PT, R28, RZ, PT, P1 ;  /* 0x000000ff1c00720c */ /* 0x000fe20003f24110 */
[----:B-1----:R-:W-:Y:S01]  /*47f0*/  FMUL R5, R5, UR46 ;  /* 0x0000002e05057c20 */ /* 0x002fe20008400000 */
[----:B------:R-:W-:Y:S01]  /*4800*/  FMUL R4, R4, UR46 ;  /* 0x0000002e04047c20 */ /* 0x000fe20008400000 */
[----:B------:R-:W-:Y:S01]  /*4810*/  FMUL R7, R7, UR46 ;  /* 0x0000002e07077c20 */ /* 0x000fe20008400000 */
[--C-:B------:R-:W-:Y:S01]  /*4820*/  LOP3.LUT R25, R154, 0xf, R77.reuse, 0xfe, !PT ;  /* 0x0000000f9a197812 */ /* 0x100fe200078efe4d */
[----:B------:R-:W-:Y:S01]  /*4830*/  FMUL R8, R8, UR46 ;  /* 0x0000002e08087c20 */ /* 0x000fe20008400000 */
[----:B------:R-:W-:Y:S01]  /*4840*/  FSEL R5, R5, -INF , !P4 ;  /* 0xff80000005057808 */ /* 0x000fe20006000000 */
[----:B------:R-:W-:Y:S01]  /*4850*/  FMUL R6, R6, UR46 ;  /* 0x0000002e06067c20 */ /* 0x000fe20008400000 */
[-C--:B------:R-:W-:Y:S01]  /*4860*/  ISETP.GT.U32.AND P4, PT, R29, R78.reuse, PT ;  /* 0x0000004e1d00720c */ /* 0x080fe20003f84070 */
[----:B------:R-:W-:Y:S01]  /*4870*/  FMUL R10, R10, UR46 ;  /* 0x0000002e0a0a7c20 */ /* 0x000fe20008400000 */
[----:B------:R-:W-:Y:S01]  /*4880*/  FSEL R21, R4, -INF , !P2 ;  /* 0xff80000004157808 */ /* 0x000fe20005000000 */
[----:B------:R-:W-:Y:S01]  /*4890*/  FMUL R9, R9, UR46 ;  /* 0x0000002e09097c20 */ /* 0x000fe20008400000 */
[----:B------:R-:W-:Y:S01]  /*48a0*/  ISETP.GT.U32.AND.EX P0, PT, R30, RZ, PT, P0 ;  /* 0x000000ff1e00720c */ /* 0x000fe20003f04100 */
[----:B------:R-:W-:Y:S01]  /*48b0*/  FMUL R11, R11, UR46 ;  /* 0x0000002e0b0b7c20 */ /* 0x000fe20008400000 */
[----:B------:R-:W-:Y:S01]  /*48c0*/  FSEL R7, R7, -INF , !P1 ;  /* 0xff80000007077808 */ /* 0x000fe20004800000 */
[----:B------:R-:W-:Y:S01]  /*48d0*/  FMUL R12, R12, UR46 ;  /* 0x0000002e0c0c7c20 */ /* 0x000fe20008400000 */
[----:B------:R-:W-:Y:S01]  /*48e0*/  ISETP.GT.U32.AND.EX P3, PT, R26, RZ, PT, P3 ;  /* 0x000000ff1a00720c */ /* 0x000fe20003f64130 */
[----:B------:R-:W-:Y:S01]  /*48f0*/  FMUL R13, R13, UR46 ;  /* 0x0000002e0d0d7c20 */ /* 0x000fe20008400000 */
[-C--:B------:R-:W-:Y:S01]  /*4900*/  ISETP.GT.U32.AND P2, PT, R27, R78.reuse, PT ;  /* 0x0000004e1b00720c */ /* 0x080fe20003f44070 */
[----:B------:R-:W-:Y:S01]  /*4910*/  FMUL R14, R14, UR46 ;  /* 0x0000002e0e0e7c20 */ /* 0x000fe20008400000 */
[--C-:B------:R-:W-:Y:S01]  /*4920*/  LOP3.LUT R23, R154, 0xe, R77.reuse, 0xfe, !PT ;  /* 0x0000000e9a177812 */ /* 0x100fe200078efe4d */
[----:B------:R-:W-:Y:S01]  /*4930*/  FMUL R15, R15, UR46 ;  /* 0x0000002e0f0f7c20 */ /* 0x000fe20008400000 */
[----:B------:R-:W-:Y:S01]  /*4940*/  ISETP.GT.U32.AND P1, PT, R25, R78, PT ;  /* 0x0000004e1900720c */ /* 0x000fe20003f24070 */
[----:B------:R-:W-:Y:S01]  /*4950*/  FMUL R16, R16, UR46 ;  /* 0x0000002e10107c20 */ /* 0x000fe20008400000 */
[----:B------:R-:W-:Y:S01]  /*4960*/  ISETP.GT.U32.AND.EX P4, PT, R33, RZ, PT, P4 ;  /* 0x000000ff2100720c */ /* 0x000fe20003f84140 */
[----:B------:R-:W-:Y:S01]  /*4970*/  FMUL R17, R17, UR46 ;  /* 0x0000002e11117c20 */ /* 0x000fe20008400000 */
[----:B------:R-:W-:Y:S01]  /*4980*/  LOP3.LUT R25, R154, 0x8, R77, 0xfe, !PT ;  /* 0x000000089a197812 */ /* 0x000fe200078efe4d */
[----:B------:R-:W-:Y:S01]  /*4990*/  FMUL R18, R18, UR46 ;  /* 0x0000002e12127c20 */ /* 0x000fe20008400000 */
[----:B------:R-:W-:Y:S01]  /*49a0*/  FSEL R8, R8, -INF , !P0 ;  /* 0xff80000008087808 */ /* 0x000fe20004000000 */
[----:B------:R-:W-:Y:S01]  /*49b0*/  FMUL R19, R19, UR46 ;  /* 0x0000002e13137c20 */ /* 0x000fe20008400000 */
[----:B------:R-:W-:-:S02]  /*49c0*/  FSEL R6, R6, -INF , !P3 ;  /* 0xff80000006067808 */ /* 0x000fc40005800000 */
[-C--:B------:R-:W-:Y:S02]  /*49d0*/  ISETP.GT.U32.AND P0, PT, R23, R78.reuse, PT ;  /* 0x0000004e1700720c */ /* 0x080fe40003f04070 */
[----:B------:R-:W-:Y:S02]  /*49e0*/  ISETP.GT.U32.AND.EX P2, PT, R32, RZ, PT, P2 ;  /* 0x000000ff2000720c */ /* 0x000fe40003f44120 */
[----:B------:R-:W-:Y:S02]  /*49f0*/  FSEL R10, R10, -INF , !P4 ;  /* 0xff8000000a0a7808 */ /* 0x000fe40006000000 */
[-C--:B------:R-:W-:Y:S02]  /*4a00*/  ISETP.GT.U32.AND P3, PT, R31, R78.reuse, PT ;  /* 0x0000004e1f00720c */ /* 0x080fe40003f64070 */
[----:B------:R-:W-:Y:S02]  /*4a10*/  LOP3.LUT R23, R154, 0xd, R77, 0xfe, !PT ;  /* 0x0000000d9a177812 */ /* 0x000fe400078efe4d */
[----:B------:R-:W-:-:S02]  /*4a20*/  ISETP.GT.U32.AND P4, PT, R25, R78, PT ;  /* 0x0000004e1900720c */ /* 0x000fc40003f84070 */
[----:B------:R-:W-:Y:S02]  /*4a30*/  FSEL R9, R9, -INF , !P2 ;  /* 0xff80000009097808 */ /* 0x000fe40005000000 */
[----:B------:R-:W-:Y:S02]  /*4a40*/  ISETP.GT.U32.AND P2, PT, R23, R78, PT ;  /* 0x0000004e1700720c */ /* 0x000fe40003f44070 */
[----:B------:R-:W-:Y:S02]  /*4a50*/  ISETP.GT.U32.AND.EX P3, PT, R22, RZ, PT, P3 ;  /* 0x000000ff1600720c */ /* 0x000fe40003f64130 */
[----:B------:R-:W-:Y:S02]  /*4a60*/  ISETP.GT.U32.AND.EX P4, PT, R155, RZ, PT, P4 ;  /* 0x000000ff9b00720c */ /* 0x000fe40003f84140 */
[C-C-:B------:R-:W-:Y:S02]  /*4a70*/  LOP3.LUT R25, R154.reuse, 0x9, R77.reuse, 0xfe, !PT ;  /* 0x000000099a197812 */ /* 0x140fe400078efe4d */
[----:B------:R-:W-:-:S02]  /*4a80*/  LOP3.LUT R23, R154, 0xa, R77, 0xfe, !PT ;  /* 0x0000000a9a177812 */ /* 0x000fc400078efe4d */
[----:B------:R-:W-:Y:S02]  /*4a90*/  FSEL R11, R11, -INF , !P3 ;  /* 0xff8000000b0b7808 */ /* 0x000fe40005800000 */
[----:B------:R-:W-:Y:S02]  /*4aa0*/  FSEL R12, R12, -INF , !P4 ;  /* 0xff8000000c0c7808 */ /* 0x000fe40006000000 */
[-C--:B------:R-:W-:Y:S02]  /*4ab0*/  ISETP.GT.U32.AND P3, PT, R25, R78.reuse, PT ;  /* 0x0000004e1900720c */ /* 0x080fe40003f64070 */
[----:B------:R-:W-:Y:S02]  /*4ac0*/  ISETP.GT.U32.AND P4, PT, R23, R78, PT ;  /* 0x0000004e1700720c */ /* 0x000fe40003f84070 */
[----:B------:R-:W-:Y:S02]  /*4ad0*/  FMNMX3 R4, R21, R5, R6, !PT ;  /* 0x0000000515047276 */ /* 0x000fe40007800006 */
[----:B------:R-:W-:-:S02]  /*4ae0*/  ISETP.GT.U32.AND.EX P3, PT, R155, RZ, PT, P3 ;  /* 0x000000ff9b00720c */ /* 0x000fc40003f64130 */
[----:B------:R-:W-:Y:S02]  /*4af0*/  ISETP.GT.U32.AND.EX P4, PT, R155, RZ, PT, P4 ;  /* 0x000000ff9b00720c */ /* 0x000fe40003f84140 */
[C-C-:B------:R-:W-:Y:S02]  /*4b00*/  LOP3.LUT R23, R154.reuse, 0xc, R77.reuse, 0xfe, !PT ;  /* 0x0000000c9a177812 */ /* 0x140fe400078efe4d */
[----:B------:R-:W-:Y:S02]  /*4b10*/  LOP3.LUT R25, R154, 0xb, R77, 0xfe, !PT ;  /* 0x0000000b9a197812 */ /* 0x000fe400078efe4d */
[----:B------:R-:W-:Y:S02]  /*4b20*/  FMNMX3 R4, R4, R7, R8, !PT ;  /* 0x0000000704047276 */ /* 0x000fe40007800008 */
[----:B------:R-:W-:Y:S02]  /*4b30*/  FSEL R13, R13, -INF , !P3 ;  /* 0xff8000000d0d7808 */ /* 0x000fe40005800000 */
[----:B------:R-:W-:-:S02]  /*4b40*/  FSEL R14, R14, -INF , !P4 ;  /* 0xff8000000e0e7808 */ /* 0x000fc40006000000 */
[-C--:B------:R-:W-:Y:S02]  /*4b50*/  ISETP.GT.U32.AND P3, PT, R23, R78.reuse, PT ;  /* 0x0000004e1700720c */ /* 0x080fe40003f64070 */
[----:B------:R-:W-:Y:S02]  /*4b60*/  ISETP.GT.U32.AND P4, PT, R25, R78, PT ;  /* 0x0000004e1900720c */ /* 0x000fe40003f84070 */
[----:B------:R-:W-:Y:S02]  /*4b70*/  FMNMX3 R4, R4, R9, R10, !PT ;  /* 0x0000000904047276 */ /* 0x000fe4000780000a */
[C---:B------:R-:W-:Y:S02]  /*4b80*/  ISETP.GT.U32.AND.EX P4, PT, R155.reuse, RZ, PT, P4 ;  /* 0x000000ff9b00720c */ /* 0x040fe40003f84140 */
[----:B------:R-:W-:Y:S02]  /*4b90*/  ISETP.GT.U32.AND.EX P3, PT, R155, RZ, PT, P3 ;  /* 0x000000ff9b00720c */ /* 0x000fe40003f64130 */
[----:B------:R-:W-:-:S02]  /*4ba0*/  FMNMX3 R4, R4, R11, R12, !PT ;  /* 0x0000000b04047276 */ /* 0x000fc4000780000c */
[C---:B------:R-:W-:Y:S02]  /*4bb0*/  ISETP.GT.U32.AND.EX P0, PT, R155.reuse, RZ, PT, P0 ;  /* 0x000000ff9b00720c */ /* 0x040fe40003f04100 */
[----:B------:R-:W-:Y:S02]  /*4bc0*/  ISETP.GT.U32.AND.EX P2, PT, R155, RZ, PT, P2 ;  /* 0x000000ff9b00720c */ /* 0x000fe40003f44120 */
[----:B------:R-:W-:Y:S02]  /*4bd0*/  FSEL R15, R15, -INF , !P4 ;  /* 0xff8000000f0f7808 */ /* 0x000fe40006000000 */
[----:B------:R-:W-:Y:S02]  /*4be0*/  FSEL R16, R16, -INF , !P3 ;  /* 0xff80000010107808 */ /* 0x000fe40005800000 */
[----:B------:R-:W-:Y:S02]  /*4bf0*/  FMNMX3 R4, R4, R13, R14, !PT ;  /* 0x0000000d04047276 */ /* 0x000fe4000780000e */
[----:B------:R-:W-:-:S02]  /*4c00*/  ISETP.GT.U32.AND.EX P1, PT, R155, RZ, PT, P1 ;  /* 0x000000ff9b00720c */ /* 0x000fc40003f24110 */
[----:B------:R-:W-:Y:S02]  /*4c10*/  FSEL R17, R17, -INF , !P2 ;  /* 0xff80000011117808 */ /* 0x000fe40005000000 */
[----:B------:R-:W-:Y:S02]  /*4c20*/  FSEL R18, R18, -INF , !P0 ;  /* 0xff80000012127808 */ /* 0x000fe40004000000 */
[----:B------:R-:W-:Y:S02]  /*4c30*/  FMNMX3 R4, R4, R15, R16, !PT ;  /* 0x0000000f04047276 */ /* 0x000fe40007800010 */
[----:B------:R-:W-:Y:S02]  /*4c40*/  FSEL R19, R19, -INF , !P1 ;  /* 0xff80000013137808 */ /* 0x000fe40004800000 */
[----:B------:R-:W-:-:S04]  /*4c50*/  FMNMX3 R4, R4, R17, R18, !PT ;  /* 0x0000001104047276 */ /* 0x000fc80007800012 */
[----:B------:R-:W-:-:S05]  /*4c60*/  FMNMX R4, R19, R4, !PT ;  /* 0x0000000413047209 */ /* 0x000fca0007800000 */
[----:B------:R-:W1:Y:S02]  /*4c70*/  SHFL.BFLY PT, R156, R4, 0x10, 0x1f ;  /* 0x0e001f00049c7f89 */ /* 0x000e6400000e0000 */
[----:B-1----:R-:W-:-:S05]  /*4c80*/  FMNMX3 R156, R4, R156, R143, !PT ;  /* 0x0000009c049c7276 */ /* 0x002fca000780008f */
[----:B------:R-:W-:Y:S01]  /*4c90*/  FADD R4, -R156, R143 ;  /* 0x0000008f9c047221 */ /* 0x000fe20000000100 */
[--C-:B------:R-:W-:Y:S01]  /*4ca0*/  FADD R21, R21, -R156.reuse ;  /* 0x8000009c15157221 */ /* 0x100fe20000000000 */
[--C-:B------:R-:W-:Y:S01]  /*4cb0*/  FADD R5, R5, -R156.reuse ;  /* 0x8000009c05057221 */ /* 0x100fe20000000000 */
[--C-:B------:R-:W-:Y:S01]  /*4cc0*/  FADD R6, R6, -R156.reuse ;  /* 0x8000009c06067221 */ /* 0x100fe20000000000 */
[----:B------:R-:W-:Y:S01]  /*4cd0*/  FMUL R4, R4, 1.4426950216293334961 ;  /* 0x3fb8aa3b04047820 */ /* 0x000fe20000400000 */
[----:B------:R-:W-:Y:S01]  /*4ce0*/  FMUL R21, R21, 1.4426950216293334961 ;  /* 0x3fb8aa3b15157820 */ /* 0x000fe20000400000 */
[----:B------:R-:W-:Y:S01]  /*4cf0*/  FMUL R5, R5, 1.4426950216293334961 ;  /* 0x3fb8aa3b05057820 */ /* 0x000fe20000400000 */
[----:B------:R-:W-:Y:S01]  /*4d00*/  FMUL R6, R6, 1.4426950216293334961 ;  /* 0x3fb8aa3b06067820 */ /* 0x000fe20000400000 */
[----:B------:R-:W0:Y:S01]  /*4d10*/  MUFU.EX2 R157, R4 ;  /* 0x00000004009d7308 */ /* 0x000e220000000800 */
[--C-:B------:R-:W-:Y:S01]  /*4d20*/  FADD R7, R7, -R156.reuse ;  /* 0x8000009c07077221 */ /* 0x100fe20000000000 */
[--C-:B------:R-:W-:Y:S01]  /*4d30*/  FADD R8, R8, -R156.reuse ;  /* 0x8000009c08087221 */ /* 0x100fe20000000000 */
[--C-:B------:R-:W-:Y:S01]  /*4d40*/  FADD R9, R9, -R156.reuse ;  /* 0x8000009c09097221 */ /* 0x100fe20000000000 */
[--C-:B------:R-:W-:Y:S01]  /*4d50*/  FADD R10, R10, -R156.reuse ;  /* 0x8000009c0a0a7221 */ /* 0x100fe20000000000 */
[----:B------:R-:W-:Y:S01]  /*4d60*/  FMUL R7, R7, 1.4426950216293334961 ;  /* 0x3fb8aa3b07077820 */ /* 0x000fe20000400000 */
[----:B------:R-:W-:Y:S01]  /*4d70*/  FMUL R8, R8, 1.4426950216293334961 ;  /* 0x3fb8aa3b08087820 */ /* 0x000fe20000400000 */
[----:B------:R-:W-:Y:S01]  /*4d80*/  FMUL R9, R9, 1.4426950216293334961 ;  /* 0x3fb8aa3b09097820 */ /* 0x000fe20000400000 */
[----:B------:R-:W-:Y:S01]  /*4d90*/  MUFU.EX2 R37, R21 ;  /* 0x0000001500257308 */ /* 0x000fe20000000800 */
[----:B------:R-:W-:Y:S01]  /*4da0*/  FMUL R10, R10, 1.4426950216293334961 ;  /* 0x3fb8aa3b0a0a7820 */ /* 0x000fe20000400000 */
[--C-:B------:R-:W-:Y:S01]  /*4db0*/  FADD R11, R11, -R156.reuse ;  /* 0x8000009c0b0b7221 */ /* 0x100fe20000000000 */
[--C-:B------:R-:W-:Y:S01]  /*4dc0*/  FADD R12, R12, -R156.reuse ;  /* 0x8000009c0c0c7221 */ /* 0x100fe20000000000 */
[--C-:B------:R-:W-:Y:S01]  /*4dd0*/  FADD R13, R13, -R156.reuse ;  /* 0x8000009c0d0d7221 */ /* 0x100fe20000000000 */
[--C-:B------:R-:W-:Y:S01]  /*4de0*/  FADD R14, R14, -R156.reuse ;  /* 0x8000009c0e0e7221 */ /* 0x100fe20000000000 */
[----:B------:R-:W-:Y:S01]  /*4df0*/  FMUL R11, R11, 1.4426950216293334961 ;  /* 0x3fb8aa3b0b0b7820 */ /* 0x000fe20000400000 */
[----:B------:R-:W-:Y:S01]  /*4e00*/  FMUL R12, R12, 1.4426950216293334961 ;  /* 0x3fb8aa3b0c0c7820 */ /* 0x000fe20000400000 */
[----:B------:R-:W1:Y:S01]  /*4e10*/  MUFU.EX2 R22, R5 ;  /* 0x0000000500167308 */ /* 0x000e620000000800 */
[----:B0-----:R0:W-:Y:S01]  /*4e20*/  STSM.16.M88 [R71+0x6000], R157 ;  /* 0x0060009d47007844 */ /* 0x0011e20000000000 */
[----:B------:R-:W-:Y:S01]  /*4e30*/  FMUL R13, R13, 1.4426950216293334961 ;  /* 0x3fb8aa3b0d0d7820 */ /* 0x000fe20000400000 */
[----:B------:R-:W-:Y:S01]  /*4e40*/  FMUL R14, R14, 1.4426950216293334961 ;  /* 0x3fb8aa3b0e0e7820 */ /* 0x000fe20000400000 */
[--C-:B------:R-:W-:Y:S01]  /*4e50*/  FADD R15, R15, -R156.reuse ;  /* 0x8000009c0f0f7221 */ /* 0x100fe20000000000 */
[----:B------:R-:W-:Y:S01]  /*4e60*/  BAR.SYNC.DEFER_BLOCKING 0x0 ;  /* 0x0000000000007b1d */ /* 0x000fe20000010000 */
[--C-:B------:R-:W-:Y:S01]  /*4e70*/  FADD R16, R16, -R156.reuse ;  /* 0x8000009c10107221 */ /* 0x100fe20000000000 */
[--C-:B------:R-:W-:Y:S01]  /*4e80*/  FADD R17, R17, -R156.reuse ;  /* 0x8000009c11117221 */ /* 0x100fe20000000000 */
[----:B------:R-:W-:Y:S01]  /*4e90*/  FMUL R15, R15, 1.4426950216293334961 ;  /* 0x3fb8aa3b0f0f7820 */ /* 0x000fe20000400000 */
[--C-:B------:R-:W-:Y:S01]  /*4ea0*/  FADD R18, R18, -R156.reuse ;  /* 0x8000009c12127221 */ /* 0x100fe20000000000 */
[----:B------:R-:W-:Y:S01]  /*4eb0*/  FMUL R16, R16, 1.4426950216293334961 ;  /* 0x3fb8aa3b10107820 */ /* 0x000fe20000400000 */
[----:B------:R2:W3:Y:S01]  /*4ec0*/  MUFU.EX2 R140, R6 ;  /* 0x00000006008c7308 */ /* 0x0004e20000000800 */
[----:B------:R-:W-:Y:S01]  /*4ed0*/  FMUL R17, R17, 1.4426950216293334961 ;  /* 0x3fb8aa3b11117820 */ /* 0x000fe20000400000 */
[----:B------:R-:W-:Y:S01]  /*4ee0*/  FMUL R18, R18, 1.4426950216293334961 ;  /* 0x3fb8aa3b12127820 */ /* 0x000fe20000400000 */
[----:B------:R-:W-:Y:S01]  /*4ef0*/  FADD R19, R19, -R156 ;  /* 0x8000009c13137221 */ /* 0x000fe20000000000 */
[----:B------:R-:W-:Y:S01]  /*4f00*/  IADD3 R4, P1, PT, R148, UR11, RZ ;  /* 0x0000000b94047c10 */ /* 0x000fe2000ff3e0ff */
[----:B-1----:R-:W-:-:S02]  /*4f10*/  FADD R5, R37, R22 ;  /* 0x0000001625057221 */ /* 0x002fc40000000000 */
[----:B------:R-:W-:Y:S01]  /*4f20*/  FMUL R19, R19, 1.4426950216293334961 ;  /* 0x3fb8aa3b13137820 */ /* 0x000fe20000400000 */
[----:B------:R-:W1:Y:S01]  /*4f30*/  MUFU.EX2 R24, R7 ;  /* 0x0000000700187308 */ /* 0x000e620000000800 */
[----:B--2---:R-:W-:-:S07]  /*4f40*/  IADD3 R6, P2, PT, R146, UR11, RZ ;  /* 0x0000000b92067c10 */ /* 0x004fce000ff5e0ff */
[----:B------:R-:W2:Y:S01]  /*4f50*/  MUFU.EX2 R26, R8 ;  /* 0x00000008001a7308 */ /* 0x000ea20000000800 */
[----:B---3--:R-:W-:Y:S01]  /*4f60*/  FADD R5, R140, R5 ;  /* 0x000000058c057221 */ /* 0x008fe20000000000 */
[----:B------:R0:W3:Y:S01]  /*4f70*/  LDSM.16.M88 R160, [R70+UR7+0x6000] ;  /* 0x0060000746a0783b */ /* 0x0000e20008000000 */
[----:B------:R-:W4:Y:S05]  /*4f80*/  SYNCS.PHASECHK.TRANS64.TRYWAIT P0, [UR32], R20 ;  /* 0x00000014ff0075a7 */ /* 0x000f2a0008001120 */
[----:B------:R-:W5:Y:S01]  /*4f90*/  MUFU.EX2 R28, R9 ;  /* 0x00000009001c7308 */ /* 0x000f620000000800 */
[----:B-1----:R-:W-:-:S07]  /*4fa0*/  FADD R5, R24, R5 ;  /* 0x0000000518057221 */ /* 0x002fce0000000000 */
[----:B------:R-:W1:Y:S01]  /*4fb0*/  MUFU.EX2 R30, R10 ;  /* 0x0000000a001e7308 */ /* 0x000e620000000800 */
[----:B--2---:R-:W-:-:S07]  /*4fc0*/  FADD R5, R26, R5 ;  /* 0x000000051a057221 */ /* 0x004fce0000000000 */
[----:B------:R-:W2:Y:S01]  /*4fd0*/  MUFU.EX2 R141, R11 ;  /* 0x0000000b008d7308 */ /* 0x000ea20000000800 */
[----:B-----5:R-:W-:-:S07]  /*4fe0*/  FADD R5, R28, R5 ;  /* 0x000000051c057221 */ /* 0x020fce0000000000 */
        /* <DEDUP_REMOVED lines=15> */
[----:B--2---:R-:W-:-:S04]  /*50e0*/  FADD R5, R38, R5 ;  /* 0x0000000526057221 */ /* 0x004fc80000000000 */
[----:B-----5:R-:W-:-:S04]  /*50f0*/  FADD R5, R18, R5 ;  /* 0x0000000512057221 */ /* 0x020fc80000000000 */
[----:B-1----:R-:W-:Y:S01]  /*5100*/  FADD R158, R143, R5 ;  /* 0x000000058f9e7221 */ /* 0x002fe20000000000 */
[----:B------:R-:W-:-:S04]  /*5110*/  IADD3.X R5, PT, PT, R149, UR4, RZ, P1, !PT ;  /* 0x0000000495057c10 */ /* 0x000fc80008ffe4ff */
[----:B------:R0:W1:Y:S01]  /*5120*/  SHFL.BFLY PT, R159, R158, 0x10, 0x1f ;  /* 0x0e001f009e9f7f89 */ /* 0x00006200000e0000 */
[----:B---34-:R-:W-:Y:S05]  /*5130*/  @!P0 BRA `(.L_x_17) ;  /* 0x0000003c00988947 */ /* 0x018fea0003800000 */
.L_x_25:
[----:B------:R-:W-:Y:S01]  /*5140*/  IADD3 R10, P1, PT, R138, UR11, RZ ;  /* 0x0000000b8a0a7c10 */ /* 0x000fe2000ff3e0ff */
[----:B------:R2:W3:Y:S01]  /*5150*/  LDG.E.U8 R19, desc[UR26][R4.64] ;  /* 0x0000001a04137981 */ /* 0x0004e2000c1e1100 */
[----:B------:R-:W-:Y:S02]  /*5160*/  IADD3 R8, P0, PT, R144, UR11, RZ ;  /* 0x0000000b90087c10 */ /* 0x000fe4000ff1e0ff */
[----:B------:R-:W-:Y:S02]  /*5170*/  IADD3.X R11, PT, PT, R139, UR4, RZ, P1, !PT ;  /* 0x000000048b0b7c10 */ /* 0x000fe40008ffe4ff */
[----:B------:R-:W-:Y:S02]  /*5180*/  IADD3.X R9, PT, PT, R145, UR4, RZ, P0, !PT ;  /* 0x0000000491097c10 */ /* 0x000fe400087fe4ff */
[----:B------:R-:W-:Y:S01]  /*5190*/  IADD3 R14, P1, PT, R134, UR11, RZ ;  /* 0x0000000b860e7c10 */ /* 0x000fe2000ff3e0ff */
[----:B------:R-:W4:Y:S01]  /*51a0*/  LDG.E.U8 R25, desc[UR26][R10.64] ;  /* 0x0000001a0a197981 */ /* 0x000f22000c1e1100 */
[----:B------:R-:W-:-:S02]  /*51b0*/  IADD3 R12, P0, PT, R136, UR11, RZ ;  /* 0x0000000b880c7c10 */ /* 0x000fc4000ff1e0ff */
[----:B------:R-:W-:Y:S01]  /*51c0*/  IADD3.X R15, PT, PT, R135, UR4, RZ, P1, !PT ;  /* 0x00000004870f7c10 */ /* 0x000fe20008ffe4ff */
[----:B------:R5:W4:Y:S01]  /*51d0*/  LDG.E.U8 R23, desc[UR26][R8.64] ;  /* 0x0000001a08177981 */ /* 0x000b22000c1e1100 */
[----:B------:R-:W-:Y:S02]  /*51e0*/  IADD3.X R7, PT, PT, R147, UR4, RZ, P2, !PT ;  /* 0x0000000493077c10 */ /* 0x000fe400097fe4ff */
[----:B------:R-:W-:Y:S01]  /*51f0*/  IADD3.X R13, PT, PT, R137, UR4, RZ, P0, !PT ;  /* 0x00000004890d7c10 */ /* 0x000fe200087fe4ff */
[----:B------:R-:W4:Y:S01]  /*5200*/  LDG.E.U8 R29, desc[UR26][R14.64] ;  /* 0x0000001a0e1d7981 */ /* 0x000f22000c1e1100 */
[----:B--2---:R-:W-:Y:S02]  /*5210*/  IADD3 R4, P1, PT, R130, UR11, RZ ;  /* 0x0000000b82047c10 */ /* 0x004fe4000ff3e0ff */
[----:B------:R-:W-:Y:S01]  /*5220*/  IADD3 R16, P0, PT, R132, UR11, RZ ;  /* 0x0000000b84107c10 */ /* 0x000fe2000ff1e0ff */
[----:B------:R2:W4:Y:S01]  /*5230*/  LDG.E.U8 R21, desc[UR26][R6.64] ;  /* 0x0000001a06157981 */ /* 0x000522000c1e1100 */
[----:B------:R-:W-:-:S02]  /*5240*/  IADD3.X R5, PT, PT, R131, UR4, RZ, P1, !PT ;  /* 0x0000000483057c10 */ /* 0x000fc40008ffe4ff */
[----:B------:R-:W-:Y:S01]  /*5250*/  IADD3.X R17, PT, PT, R133, UR4, RZ, P0, !PT ;  /* 0x0000000485117c10 */ /* 0x000fe200087fe4ff */
[----:B------:R0:W4:Y:S01]  /*5260*/  LDG.E.U8 R27, desc[UR26][R12.64] ;  /* 0x0000001a0c1b7981 */ /* 0x000122000c1e1100 */
[----:B-----5:R-:W-:-:S03]  /*5270*/  IADD3 R8, P1, PT, R126, UR11, RZ ;  /* 0x0000000b7e087c10 */ /* 0x020fc6000ff3e0ff */
[----:B------:R5:W4:Y:S01]  /*5280*/  LDG.E.U8 R31, desc[UR26][R16.64] ;  /* 0x0000001a101f7981 */ /* 0x000b22000c1e1100 */
[----:B--2---:R-:W-:Y:S02]  /*5290*/  IADD3 R6, P0, PT, R128, UR11, RZ ;  /* 0x0000000b80067c10 */ /* 0x004fe4000ff1e0ff */
[----:B------:R-:W-:Y:S01]  /*52a0*/  IADD3.X R9, PT, PT, R127, UR4, RZ, P1, !PT ;  /* 0x000000047f097c10 */ /* 0x000fe20008ffe4ff */
[----:B------:R2:W4:Y:S01]  /*52b0*/  LDG.E.U8 R33, desc[UR26][R4.64] ;  /* 0x0000001a04217981 */ /* 0x000522000c1e1100 */
[----:B------:R-:W-:-:S04]  /*52c0*/  IADD3.X R7, PT, PT, R129, UR4, RZ, P0, !PT ;  /* 0x0000000481077c10 */ /* 0x000fc800087fe4ff */
[----:B------:R-:W4:Y:S04]  /*52d0*/  LDG.E.U8 R9, desc[UR26][R8.64] ;  /* 0x0000001a08097981 */ /* 0x000f28000c1e1100 */
[----:B------:R1:W4:Y:S01]  /*52e0*/  LDG.E.U8 R35, desc[UR26][R6.64] ;  /* 0x0000001a06237981 */ /* 0x000322000c1e1100 */
[----:B------:R-:W-:Y:S02]  /*52f0*/  IADD3 R10, P0, PT, R124, UR11, RZ ;  /* 0x0000000b7c0a7c10 */ /* 0x000fe4000ff1e0ff */
[----:B0-----:R-:W-:Y:S02]  /*5300*/  IADD3 R12, P1, PT, R122, UR11, RZ ;  /* 0x0000000b7a0c7c10 */ /* 0x001fe4000ff3e0ff */
[----:B------:R-:W-:Y:S02]  /*5310*/  IADD3.X R11, PT, PT, R125, UR4, RZ, P0, !PT ;  /* 0x000000047d0b7c10 */ /* 0x000fe400087fe4ff */
[----:B------:R-:W-:-:S02]  /*5320*/  IADD3 R14, P0, PT, R120, UR11, RZ ;  /* 0x0000000b780e7c10 */ /* 0x000fc4000ff1e0ff */
[----:B------:R-:W-:Y:S01]  /*5330*/  IADD3.X R13, PT, PT, R123, UR4, RZ, P1, !PT ;  /* 0x000000047b0d7c10 */ /* 0x000fe20008ffe4ff */
[----:B------:R-:W4:Y:S01]  /*5340*/  LDG.E.U8 R161, desc[UR26][R10.64] ;  /* 0x0000001a0aa17981 */ /* 0x000f22000c1e1100 */
[----:B------:R-:W-:Y:S02]  /*5350*/  IADD3.X R15, PT, PT, R121, UR4, RZ, P0, !PT ;  /* 0x00000004790f7c10 */ /* 0x000fe400087fe4ff */
[----:B-----5:R-:W-:Y:S01]  /*5360*/  IADD3 R16, P1, PT, R118, UR11, RZ ;  /* 0x0000000b76107c10 */ /* 0x020fe2000ff3e0ff */
[----:B------:R-:W5:Y:S01]  /*5370*/  LDG.E.U8 R163, desc[UR26][R12.64] ;  /* 0x0000001a0ca37981 */ /* 0x000f62000c1e1100 */
[----:B--2---:R-:W-:Y:S02]  /*5380*/  IADD3 R4, P2, PT, R116, UR11, RZ ;  /* 0x0000000b74047c10 */ /* 0x004fe4000ff5e0ff */
[----:B-1----:R-:W-:Y:S01]  /*5390*/  IADD3 R6, P0, PT, R114, UR11, RZ ;  /* 0x0000000b72067c10 */ /* 0x002fe2000ff1e0ff */
[----:B------:R-:W2:Y:S01]  /*53a0*/  LDG.E.U8 R165, desc[UR26][R14.64] ;  /* 0x0000001a0ea57981 */ /* 0x000ea2000c1e1100 */
[----:B------:R-:W-:-:S02]  /*53b0*/  IADD3.X R17, PT, PT, R119, UR4, RZ, P1, !PT ;  /* 0x0000000477117c10 */ /* 0x000fc40008ffe4ff */
[----:B------:R-:W-:Y:S02]  /*53c0*/  IADD3.X R5, PT, PT, R117, UR4, RZ, P2, !PT ;  /* 0x0000000475057c10 */ /* 0x000fe400097fe4ff */
[----:B------:R-:W-:Y:S01]  /*53d0*/  IADD3.X R7, PT, PT, R115, UR4, RZ, P0, !PT ;  /* 0x0000000473077c10 */ /* 0x000fe200087fe4ff */
[----:B------:R-:W2:Y:S04]  /*53e0*/  LDG.E.U8 R167, desc[UR26][R16.64] ;  /* 0x0000001a10a77981 */ /* 0x000ea8000c1e1100 */
[----:B------:R-:W2:Y:S04]  /*53f0*/  LDG.E.U8 R169, desc[UR26][R4.64] ;  /* 0x0000001a04a97981 */ /* 0x000ea8000c1e1100 */
[----:B------:R0:W2:Y:S01]  /*5400*/  LDG.E.U8 R171, desc[UR26][R6.64] ;  /* 0x0000001a06ab7981 */ /* 0x0000a2000c1e1100 */
[----:B------:R-:W-:-:S02]  /*5410*/  F2FP.SATFINITE.E4M3.F32.PACK_AB_MERGE_C R140, R24, R140, RZ ;  /* 0x0000008c188c723e */ /* 0x000fc400048070ff */
[----:B------:R-:W-:Y:S02]  /*5420*/  F2FP.SATFINITE.E4M3.F32.PACK_AB_MERGE_C R141, R141, R30, RZ ;  /* 0x0000001e8d8d723e */ /* 0x000fe400048070ff */
[----:B------:R-:W-:Y:S02]  /*5430*/  F2FP.SATFINITE.E4M3.F32.PACK_AB_MERGE_C R142, R34, R142, RZ ;  /* 0x0000008e228e723e */ /* 0x000fe400048070ff */
[----:B------:R-:W-:Y:S02]  /*5440*/  F2FP.SATFINITE.E4M3.F32.PACK_AB_MERGE_C R143, R143, R18, RZ ;  /* 0x000000128f8f723e */ /* 0x000fe400048070ff */
[----:B------:R-:W-:Y:S02]  /*5450*/  F2FP.SATFINITE.E4M3.F32.PACK_AB_MERGE_C R141, R28, R26, R141 ;  /* 0x0000001a1c8d723e */ /* 0x000fe4000480708d */
[----:B------:R-:W-:Y:S02]  /*5460*/  F2FP.SATFINITE.E4M3.F32.PACK_AB_MERGE_C R140, R22, R37, R140 ;  /* 0x00000025168c723e */ /* 0x000fe4000480708c */
[----:B------:R-:W-:-:S02]  /*5470*/  F2FP.SATFINITE.E4M3.F32.PACK_AB_MERGE_C R142, R39, R32, R142 ;  /* 0x00000020278e723e */ /* 0x000fc4000480708e */
[----:B------:R-:W-:Y:S01]  /*5480*/  F2FP.SATFINITE.E4M3.F32.PACK_AB_MERGE_C R143, R38, R36, R143 ;  /* 0x00000024268f723e */ /* 0x000fe2000480708f */
[----:B------:R-:W-:Y:S01]  /*5490*/  ULEA UR32, UR31, UR7, 0x3 ;  /* 0x000000071f207291 */ /* 0x000fe2000f8e18ff */
[----:B------:R-:W-:-:S03]  /*54a0*/  FADD R158, R158, R159 ;  /* 0x0000009f9e9e7221 */ /* 0x000fc60000000000 */
[----:B------:R-:W-:Y:S01]  /*54b0*/  UIADD3 UR32, UPT, UPT, UR32, 0x8000, URZ ;  /* 0x0000800020207890 */ /* 0x000fe2000fffe0ff */
[----:B---3--:R-:W-:Y:S04]  /*54c0*/  STS.U8 [R76+UR7+0x7000], R19 ;  /* 0x007000134c007988 */ /* 0x008fe80008000007 */
[----:B----4-:R-:W-:Y:S04]  /*54d0*/  STS.U8 [R76+UR7+0x7300], R25 ;  /* 0x007300194c007988 */ /* 0x010fe80008000007 */
[----:B------:R-:W-:Y:S04]  /*54e0*/  STS.U8 [R76+UR7+0x7200], R23 ;  /* 0x007200174c007988 */ /* 0x000fe80008000007 */
[----:B------:R-:W-:Y:S04]  /*54f0*/  STS.U8 [R76+UR7+0x7500], R29 ;  /* 0x0075001d4c007988 */ /* 0x000fe80008000007 */
[----:B------:R-:W-:Y:S04]  /*5500*/  STS.U8 [R76+UR7+0x7100], R21 ;  /* 0x007100154c007988 */ /* 0x000fe80008000007 */
[----:B------:R-:W-:Y:S04]  /*5510*/  STS.U8 [R76+UR7+0x7400], R27 ;  /* 0x0074001b4c007988 */ /* 0x000fe80008000007 */
[----:B------:R-:W-:Y:S04]  /*5520*/  STS.U8 [R76+UR7+0x7600], R31 ;  /* 0x0076001f4c007988 */ /* 0x000fe80008000007 */
[----:B------:R-:W-:Y:S04]  /*5530*/  STS.U8 [R76+UR7+0x7700], R33 ;  /* 0x007700214c007988 */ /* 0x000fe80008000007 */
[----:B------:R-:W-:Y:S04]  /*5540*/  STS.U8 [R76+UR7+0x7900], R9 ;  /* 0x007900094c007988 */ /* 0x000fe80008000007 */
[----:B------:R0:W-:Y:S02]  /*5550*/  STS.U8 [R76+UR7+0x7800], R35 ;  /* 0x007800234c007988 */ /* 0x0001e40008000007 */
[----:B0-----:R-:W0:Y:S02]  /*5560*/  LDTM.x64 R4, tmem[UR8] ;  /* 0x00000008000479ee */ /* 0x001e240008340000 */
[----:B------:R-:W-:Y:S04]  /*5570*/  STS.U8 [R76+UR7+0x7a00], R161 ;  /* 0x007a00a14c007988 */ /* 0x000fe80008000007 */
[----:B-----5:R-:W-:Y:S04]  /*5580*/  STS.U8 [R76+UR7+0x7b00], R163 ;  /* 0x007b00a34c007988 */ /* 0x020fe80008000007 */
[----:B--2---:R-:W-:Y:S04]  /*5590*/  STS.U8 [R76+UR7+0x7c00], R165 ;  /* 0x007c00a54c007988 */ /* 0x004fe80008000007 */
[----:B------:R-:W-:Y:S04]  /*55a0*/  STS.U8 [R76+UR7+0x7d00], R167 ;  /* 0x007d00a74c007988 */ /* 0x000fe80008000007 */
[----:B------:R-:W-:Y:S04]  /*55b0*/  STS.U8 [R76+UR7+0x7e00], R169 ;  /* 0x007e00a94c007988 */ /* 0x000fe80008000007 */
[----:B------:R-:W-:Y:S01]  /*55c0*/  STS.U8 [R76+UR7+0x7f00], R171 ;  /* 0x007f00ab4c007988 */ /* 0x000fe20008000007 */
[C---:B0-----:R-:W-:Y:S01]  /*55d0*/  FMUL R4, R160.reuse, R4 ;  /* 0x00000004a0047220 */ /* 0x041fe20000400000 */
        /* <DEDUP_REMOVED lines=62> */
[----:B------:R-:W-:Y:S01]  /*59c0*/  FMUL R67, R160, R67 ;  /* 0x00000043a0437220 */ /* 0x000fe20000400000 */
[----:B------:R0:W-:Y:S01]  /*59d0*/  STS.128 [R79+0x4000], R140 ;  /* 0x0040008c4f007388 */ /* 0x0001e20000000c00 */
[----:B------:R-:W-:-:S02]  /*59e0*/  NOP ;  /* 0x0000000000007918 */ /* 0x000fc40000000000 */
[----:B------:R1:W-:Y:S01]  /*59f0*/  STTM.x64 tmem[UR8], R4 ;  /* 0x00000004000079ed */ /* 0x0003e20008340008 */
[----:B------:R-:W2:Y:S02]  /*5a00*/  FENCE.VIEW.ASYNC.T ;  /* 0x00000000000073c6 */ /* 0x000ea40000000200 */
[----:B--2---:R-:W-:Y:S06]  /*5a10*/  BAR.SYNC.DEFER_BLOCKING 0x0 ;  /* 0x0000000000007b1d */ /* 0x004fec0000010000 */
[----:B------:R2:W-:Y:S06]  /*5a20*/  MEMBAR.ALL.CTA ;  /* 0x0000000000007992 */ /* 0x0005ec0000008000 */
[----:B--2---:R-:W2:Y:S01]  /*5a30*/  FENCE.VIEW.ASYNC.S ;  /* 0x00000000000073c6 */ /* 0x004ea20000000000 */
[----:B0-----:R-:W-:Y:S01]  /*5a40*/  IMAD.MOV.U32 R140, RZ, RZ, R152 ;  /* 0x000000ffff8c7224 */ /* 0x001fe200078e0098 */
[----:B--2---:R-:W-:Y:S06]  /*5a50*/  BAR.SYNC.DEFER_BLOCKING 0x0 ;  /* 0x0000000000007b1d */ /* 0x004fec0000010000 */
[----:B------:R-:W-:Y:S05]  /*5a60*/  BRA.U UP1, `(.L_x_18) ;  /* 0x0000000101287547 */ /* 0x000fea000b800000 */
[----:B------:R-:W-:Y:S01]  /*5a70*/  UMOV UR4, UR32 ;  /* 0x0000002000047c82 */ /* 0x000fe20008000000 */
[----:B------:R-:W-:Y:S01]  /*5a80*/  UMOV UR5, URZ ;  /* 0x000000ff00057c82 */ /* 0x000fe20008000000 */
[----:B------:R-:W-:Y:S01]  /*5a90*/  UMOV UR18, UR29 ;  /* 0x0000001d00127c82 */ /* 0x000fe20008000000 */
[----:B------:R-:W-:Y:S01]  /*5aa0*/  UMOV UR19, 0xc0004010 ;  /* 0xc000401000137882 */ /* 0x000fe20000000000 */
[----:B------:R-:W-:Y:S01]  /*5ab0*/  UMOV UR22, 0x0 ;  /* 0x0000000000167882 */ /* 0x000fe20000000000 */
[----:B------:R-:W-:Y:S01]  /*5ac0*/  UMOV UR23, 0x8200010 ;  /* 0x0820001000177882 */ /* 0x000fe20000000000 */
[----:B------:R-:W-:Y:S01]  /*5ad0*/  UMOV UR4, UR4 ;  /* 0x0000000400047c82 */ /* 0x000fe20008000000 */
[----:B------:R0:W-:Y:S01]  /*5ae0*/  UTCQMMA gdesc[UR16], gdesc[UR18], tmem[UR33], tmem[UR22], idesc[UR23], UPT ;  /* 0x00ff1612100075ea */ /* 0x0001e2000b800321 */
[----:B------:R0:W-:Y:S01]  /*5af0*/  UTCBAR [UR4], URZ ;  /* 0x000000ff040073e9 */ /* 0x0001e200080000ff */
[----:B------:R-:W-:Y:S02]  /*5b00*/  NOP ;  /* 0x0000000000007918 */ /* 0x000fe40000000000 */
.L_x_18:
[----:B------:R-:W-:Y:S01]  /*5b10*/  ISETP.GE.U32.AND P0, PT, R154, R151, PT ;  /* 0x000000979a00720c */ /* 0x000fe20003f06070 */
[----:B------:R-:W-:Y:S01]  /*5b20*/  UIADD3 UR31, UPT, UPT, UR31, 0x1, URZ ;  /* 0x000000011f1f7890 */ /* 0x000fe2000fffe0ff */
[----:B------:R-:W-:Y:S01]  /*5b30*/  FFMA R150, R157, R150, R158 ;  /* 0x000000969d967223 */ /* 0x000fe2000000009e */
[----:B------:R-:W-:Y:S01]  /*5b40*/  UIADD3 UR11, UPT, UPT, UR30, UR11, URZ ;  /* 0x0000000b1e0b7290 */ /* 0x000fe2000fffe0ff */
[----:B------:R-:W-:Y:S01]  /*5b50*/  ISETP.GE.U32.AND.EX P0, PT, R155, RZ, PT, P0 ;  /* 0x000000ff9b00720c */ /* 0x000fe20003f06100 */
[----:B------:R-:W-:Y:S01]  /*5b60*/  UISETP.GT.AND UP2, UPT, UR31, 0x1, UPT ;  /* 0x000000011f00788c */ /* 0x000fe2000bf44270 */
[----:B------:R-:W-:Y:S02]  /*5b70*/  IMAD.IADD R153, R109, 0x1, R153 ;  /* 0x000000016d997824 */ /* 0x000fe400078e0299 */
[----:B-1----:R-:W-:Y:S01]  /*5b80*/  IMAD.MOV.U32 R20, RZ, RZ, R140 ;  /* 0x000000ffff147224 */ /* 0x002fe200078e008c */
[----:B0-----:R-:W-:Y:S01]  /*5b90*/  USEL UR4, URZ, 0x1, !UP2 ;  /* 0x00000001ff047887 */ /* 0x001fe2000d000000 */
[----:B------:R-:W-:Y:S01]  /*5ba0*/  IMAD.MOV.U32 R143, RZ, RZ, R156 ;  /* 0x000000ffff8f7224 */ /* 0x000fe200078e009c */
[----:B------:R-:W-:-:S04]  /*5bb0*/  USEL UR31, UR31, URZ, !UP2 ;  /* 0x000000ff1f1f7287 */ /* 0x000fc8000d000000 */
[----:B------:R-:W-:Y:S02]  /*5bc0*/  LOP3.LUT R152, R152, UR4, RZ, 0x3c, !PT ;  /* 0x0000000498987c12 */ /* 0x000fe4000f8e3cff */
[----:B------:R-:W-:Y:S06]  /*5bd0*/  @!P0 BRA `(.L_x_19) ;  /* 0xffffffe000f88947 */ /* 0x000fec000383ffff */
[----:B------:R-:W-:Y:S01]  /*5be0*/  ISETP.GE.AND P0, PT, R72, 0x1, PT ;  /* 0x000000014800780c */ /* 0x000fe20003f06270 */
[----:B------:R-:W-:-:S12]  /*5bf0*/  IMAD.MOV.U32 R143, RZ, RZ, R156 ;  /* 0x000000ffff8f7224 */ /* 0x000fd800078e009c */
[----:B------:R-:W-:Y:S05]  /*5c00*/  @!P0 BRA `(.L_x_14) ;  /* 0x0000000000108947 */ /* 0x000fea0003800000 */
[----:B------:R-:W-:-:S04]  /*5c10*/  IMAD.U32 R4, R140, -0x80000000, RZ ;  /* 0x800000008c047824 */ /* 0x000fc800078e00ff */
[----:B------:R-:W0:Y:S02]  /*5c20*/  SYNCS.PHASECHK.TRANS64.TRYWAIT P0, [UR32], R4 ;  /* 0x00000004ff0075a7 */ /* 0x000e240008001120 */
[----:B0-----:R-:W-:Y:S05]  /*5c30*/  @!P0 BRA `(.L_x_20) ;  /* 0x0000003000e48947 */ /* 0x001fea0003800000 */
.L_x_26:
[----:B------:R-:W-:-:S07]  /*5c40*/  IMAD.MOV.U32 R143, RZ, RZ, R156 ;  /* 0x000000ffff8f7224 */ /* 0x000fce00078e009c */
.L_x_14:
[----:B------:R-:W-:Y:S01]  /*5c50*/  BAR.SYNC.DEFER_BLOCKING 0x0 ;  /* 0x0000000000007b1d */ /* 0x000fe20000010000 */
[----:B------:R-:W-:Y:S02]  /*5c60*/  FSETP.GEU.AND P1, PT, R150, 1.175494350822287508e-38, PT ;  /* 0x008000009600780b */ /* 0x000fe40003f2e000 */
[----:B------:R-:W-:Y:S02]  /*5c70*/  LEA R74, R68, UR7, 0x5 ;  /* 0x00000007444a7c11 */ /* 0x000fe4000f8e28ff */
[----:B------:R-:W-:Y:S01]  /*5c80*/  FSEL R68, RZ, -23, P1 ;  /* 0xc1b80000ff447808 */ /* 0x000fe20000800000 */
[----:B------:R-:W1:Y:S02]  /*5c90*/  LDCU.64 UR4, c[0x0][0x3e0] ;  /* 0x00007c00ff0477ac */ /* 0x000e640008000a00 */
[----:B------:R-:W-:Y:S01]  /*5ca0*/  IMAD R69, R69, 0x10, R74 ;  /* 0x0000001045457824 */ /* 0x000fe200078e024a */
[----:B------:R-:W3:Y:S02]  /*5cb0*/  @!P6 SYNCS.CCTL.IV [UR7+0x8000] ;  /* 0x00800000ff00e9b1 */ /* 0x000ee40008000007 */
[----:B---3--:R-:W-:Y:S01]  /*5cc0*/  BAR.SYNC.DEFER_BLOCKING 0x0 ;  /* 0x0000000000007b1d */ /* 0x008fe20000010000 */
[----:B-1----:R-:W-:-:S05]  /*5cd0*/  UIMAD UR4, UR6, UR4, URZ ;  /* 0x00000004060472a4 */ /* 0x002fca000f8e02ff */
[----:B------:R-:W1:Y:S02]  /*5ce0*/  @!P6 SYNCS.CCTL.IV [UR7+0x8008] ;  /* 0x00800800ff00e9b1 */ /* 0x000e640008000007 */
[----:B-1----:R1:W-:Y:S01]  /*5cf0*/  STSM.16.M88 [R71], R150 ;  /* 0x0000009647007844 */ /* 0x0023e20000000000 */
[----:B------:R-:W-:Y:S01]  /*5d00*/  BAR.SYNC.DEFER_BLOCKING 0x0 ;  /* 0x0000000000007b1d */ /* 0x000fe20000010000 */
[----:B-1----:R-:W-:-:S05]  /*5d10*/  @!P1 FMUL R150, R150, 8388608 ;  /* 0x4b00000096969820 */ /* 0x002fca0000400000 */
[----:B0-----:R-:W0:Y:S01]  /*5d20*/  LDTM.x64 R4, tmem[UR8] ;  /* 0x00000008000479ee */ /* 0x001e220008340000 */
[----:B------:R-:W-:-:S05]  /*5d30*/  VIADD R73, R150, 0xc0cafb0d ;  /* 0xc0cafb0d96497836 */ /* 0x000fca0000000000 */
[----:B------:R-:W-:-:S04]  /*5d40*/  LOP3.LUT R73, R73, 0xff800000, RZ, 0xc0, !PT ;  /* 0xff80000049497812 */ /* 0x000fc800078ec0ff */
[----:B------:R-:W-:Y:S01]  /*5d50*/  I2FP.F32.S32 R75, R73 ;  /* 0x00000049004b7245 */ /* 0x000fe20000201400 */
[----:B------:R-:W-:Y:S01]  /*5d60*/  IMAD.IADD R73, R150, 0x1, -R73 ;  /* 0x0000000196497824 */ /* 0x000fe200078e0a49 */
[----:B------:R-:W1:Y:S03]  /*5d70*/  LDSM.16.M88 R72, [R70+UR7] ;  /* 0x000000074648783b */ /* 0x000e660008000000 */
[----:B------:R-:W-:Y:S01]  /*5d80*/  FADD R73, R73, -1 ;  /* 0xbf80000049497421 */ /* 0x000fe20000000000 */
[----:B------:R-:W-:Y:S01]  /*5d90*/  NOP ;  /* 0x0000000000007918 */ /* 0x000fe20000000000 */
[----:B------:R-:W-:Y:S01]  /*5da0*/  FFMA.FTZ R68, R75, 1.1920928955078125e-07, R68 ;  /* 0x340000004b447823 */ /* 0x000fe20000010044 */
[----:B0-----:R-:W-:Y:S01]  /*5db0*/  BAR.SYNC.DEFER_BLOCKING 0x0 ;  /* 0x0000000000007b1d */ /* 0x001fe20000010000 */
[C---:B-1----:R-:W-:Y:S02]  /*5dc0*/  FSETP.GT.AND P0, PT, |R72|.reuse, 8.50705917302346158658e+37, PT ;  /* 0x7e8000004800780b */ /* 0x042fe40003f04200 */
[----:B------:R-:W-:-:S11]  /*5dd0*/  FSETP.GEU.AND P1, PT, |R72|, 1.175494350822287508e-38, PT ;  /* 0x008000004800780b */ /* 0x000fd60003f2e200 */
[----:B------:R-:W-:Y:S01]  /*5de0*/  @P0 FMUL R72, R72, 0.25 ;  /* 0x3e80000048480820 */ /* 0x000fe20000400000 */
[----:B------:R-:W-:Y:S01]  /*5df0*/  @P0 FMUL R4, R4, 0.25 ;  /* 0x3e80000004040820 */ /* 0x000fe20000400000 */
[----:B------:R-:W-:Y:S01]  /*5e00*/  @P0 FMUL R5, R5, 0.25 ;  /* 0x3e80000005050820 */ /* 0x000fe20000400000 */
[----:B------:R-:W-:Y:S01]  /*5e10*/  @P0 FMUL R6, R6, 0.25 ;  /* 0x3e80000006060820 */ /* 0x000fe20000400000 */
[----:B------:R-:W-:Y:S01]  /*5e20*/  @!P1 FMUL R72, R72, 16777216 ;  /* 0x4b80000048489820 */ /* 0x000fe20000400000 */
[----:B------:R-:W-:Y:S01]  /*5e30*/  @P0 FMUL R7, R7, 0.25 ;  /* 0x3e80000007070820 */ /* 0x000fe20000400000 */
[----:B------:R-:W-:Y:S01]  /*5e40*/  @P0 FMUL R8, R8, 0.25 ;  /* 0x3e80000008080820 */ /* 0x000fe20000400000 */
[----:B------:R-:W-:Y:S01]  /*5e50*/  @P0 FMUL R9, R9, 0.25 ;  /* 0x3e80000009090820 */ /* 0x000fe20000400000 */
[----:B------:R-:W-:Y:S01]  /*5e60*/  @P0 FMUL R12, R12, 0.25 ;  /* 0x3e8000000c0c0820 */ /* 0x000fe20000400000 */
[----:B------:R-:W-:Y:S01]  /*5e70*/  @P0 FMUL R13, R13, 0.25 ;  /* 0x3e8000000d0d0820 */ /* 0x000fe20000400000 */
[----:B------:R-:W0:Y:S01]  /*5e80*/  MUFU.RCP R72, R72 ;  /* 0x0000004800487308 */ /* 0x000e220000001000 */
[----:B------:R-:W-:Y:S01]  /*5e90*/  @P0 FMUL R14, R14, 0.25 ;  /* 0x3e8000000e0e0820 */ /* 0x000fe20000400000 */
        /* <DEDUP_REMOVED lines=15> */
[----:B------:R-:W-:Y:S01]  /*5f90*/  @!P1 FMUL R4, R4, 16777216 ;  /* 0x4b80000004049820 */ /* 0x000fe20000400000 */
        /* <DEDUP_REMOVED lines=141> */
[----:B------:R-:W-:Y:S01]  /*6870*/  F2FP.SATFINITE.E4M3.F32.PACK_AB_MERGE_C R4, R5, R4, RZ ;  /* 0x000000040504723e */ /* 0x000fe200048070ff */
        /* <DEDUP_REMOVED lines=34> */
[----:B------:R-:W-:-:S02]  /*6aa0*/  F2FP.SATFINITE.E4M3.F32.PACK_AB_MERGE_C R26, R27, R26, RZ ;  /* 0x0000001a1b1a723e */ /* 0x000fc400048070ff */
[----:B------:R-:W-:Y:S02]  /*6ab0*/  F2FP.SATFINITE.E4M3.F32.PACK_AB_MERGE_C R36, R37, R36, RZ ;  /* 0x000000242524723e */ /* 0x000fe400048070ff */
[----:B------:R-:W-:Y:S02]  /*6ac0*/  F2FP.SATFINITE.E4M3.F32.PACK_AB_MERGE_C R38, R39, R38, RZ ;  /* 0x000000262726723e */ /* 0x000fe400048070ff */
[----:B------:R-:W-:Y:S02]  /*6ad0*/  LOP3.LUT R21, R4, 0xffff, RZ, 0xc0, !PT ;  /* 0x0000ffff04157812 */ /* 0x000fe400078ec0ff */
[----:B------:R-:W-:Y:S02]  /*6ae0*/  LOP3.LUT R72, R6, 0xffff, RZ, 0xc0, !PT ;  /* 0x0000ffff06487812 */ /* 0x000fe400078ec0ff */
[----:B------:R-:W-:Y:S02]  /*6af0*/  LOP3.LUT R23, R8, 0xffff, RZ, 0xc0, !PT ;  /* 0x0000ffff08177812 */ /* 0x000fe400078ec0ff */
[----:B------:R-:W-:-:S02]  /*6b00*/  LOP3.LUT R25, R12, 0xffff, RZ, 0xc0, !PT ;  /* 0x0000ffff0c197812 */ /* 0x000fc400078ec0ff */
[----:B------:R-:W-:Y:S02]  /*6b10*/  LOP3.LUT R14, R14, 0xffff, RZ, 0xc0, !PT ;  /* 0x0000ffff0e0e7812 */ /* 0x000fe400078ec0ff */
[----:B------:R-:W-:Y:S02]  /*6b20*/  LOP3.LUT R27, R16, 0xffff, RZ, 0xc0, !PT ;  /* 0x0000ffff101b7812 */ /* 0x000fe400078ec0ff */
[----:B------:R-:W-:Y:S02]  /*6b30*/  LOP3.LUT R20, R20, 0xffff, RZ, 0xc0, !PT ;  /* 0x0000ffff14147812 */ /* 0x000fe400078ec0ff */
[----:B------:R-:W-:Y:S02]  /*6b40*/  LOP3.LUT R39, R24, 0xffff, RZ, 0xc0, !PT ;  /* 0x0000ffff18277812 */ /* 0x000fe400078ec0ff */
[----:B------:R-:W-:Y:S02]  /*6b50*/  LOP3.LUT R37, R22, 0xffff, RZ, 0xc0, !PT ;  /* 0x0000ffff16257812 */ /* 0x000fe400078ec0ff */
[----:B------:R-:W-:-:S02]  /*6b60*/  F2FP.SATFINITE.E4M3.F32.PACK_AB_MERGE_C R28, R29, R28, RZ ;  /* 0x0000001c1d1c723e */ /* 0x000fc400048070ff */
[----:B------:R-:W-:Y:S02]  /*6b70*/  F2FP.SATFINITE.E4M3.F32.PACK_AB_MERGE_C R30, R31, R30, RZ ;  /* 0x0000001e1f1e723e */ /* 0x000fe400048070ff */
[----:B------:R-:W-:Y:S02]  /*6b80*/  F2FP.SATFINITE.E4M3.F32.PACK_AB_MERGE_C R32, R33, R32, RZ ;  /* 0x000000202120723e */ /* 0x000fe400048070ff */
[----:B------:R-:W-:Y:S02]  /*6b90*/  F2FP.SATFINITE.E4M3.F32.PACK_AB_MERGE_C R40, R41, R40, RZ ;  /* 0x000000282928723e */ /* 0x000fe400048070ff */
[----:B------:R-:W-:Y:S02]  /*6ba0*/  F2FP.SATFINITE.E4M3.F32.PACK_AB_MERGE_C R44, R45, R44, RZ ;  /* 0x0000002c2d2c723e */ /* 0x000fe400048070ff */
[----:B------:R-:W-:Y:S02]  /*6bb0*/  F2FP.SATFINITE.E4M3.F32.PACK_AB_MERGE_C R46, R47, R46, RZ ;  /* 0x0000002e2f2e723e */ /* 0x000fe400048070ff */
[----:B------:R-:W-:-:S02]  /*6bc0*/  F2FP.SATFINITE.E4M3.F32.PACK_AB_MERGE_C R48, R49, R48, RZ ;  /* 0x000000303130723e */ /* 0x000fc400048070ff */
[----:B------:R-:W-:Y:S02]  /*6bd0*/  F2FP.SATFINITE.E4M3.F32.PACK_AB_MERGE_C R42, R43, R42, RZ ;  /* 0x0000002a2b2a723e */ /* 0x000fe400048070ff */
[----:B------:R-:W-:Y:S02]  /*6be0*/  F2FP.SATFINITE.E4M3.F32.PACK_AB_MERGE_C R50, R51, R50, RZ ;  /* 0x000000323332723e */ /* 0x000fe400048070ff */
[----:B------:R-:W-:Y:S02]  /*6bf0*/  F2FP.SATFINITE.E4M3.F32.PACK_AB_MERGE_C R52, R53, R52, RZ ;  /* 0x000000343534723e */ /* 0x000fe400048070ff */
[----:B------:R-:W-:Y:S02]  /*6c00*/  F2FP.SATFINITE.E4M3.F32.PACK_AB_MERGE_C R54, R55, R54, RZ ;  /* 0x000000363736723e */ /* 0x000fe400048070ff */
[----:B------:R-:W-:Y:S02]  /*6c10*/  F2FP.SATFINITE.E4M3.F32.PACK_AB_MERGE_C R56, R57, R56, RZ ;  /* 0x000000383938723e */ /* 0x000fe400048070ff */
[----:B------:R-:W-:-:S02]  /*6c20*/  PRMT R5, R23, 0x3340, R0 ;  /* 0x0000334017057816 */ /* 0x000fc40000000000 */
[--C-:B------:R-:W-:Y:S02]  /*6c30*/  PRMT R7, R27, 0x3340, R0.reuse ;  /* 0x000033401b077816 */ /* 0x100fe40000000000 */
[----:B------:R-:W-:Y:S02]  /*6c40*/  PRMT R9, R39, 0x3340, R0 ;  /* 0x0000334027097816 */ /* 0x000fe40000000000 */
[----:B------:R-:W-:Y:S02]  /*6c50*/  PRMT R4, R21, 0x3340, R72 ;  /* 0x0000334015047816 */ /* 0x000fe40000000048 */
[----:B------:R-:W-:Y:S02]  /*6c60*/  PRMT R6, R25, 0x3340, R14 ;  /* 0x0000334019067816 */ /* 0x000fe4000000000e */
[----:B------:R-:W-:Y:S02]  /*6c70*/  PRMT R8, R20, 0x3340, R37 ;  /* 0x0000334014087816 */ /* 0x000fe40000000025 */
[----:B------:R-:W-:-:S02]  /*6c80*/  LOP3.LUT R28, R28, 0xffff, RZ, 0xc0, !PT ;  /* 0x0000ffff1c1c7812 */ /* 0x000fc400078ec0ff */
[----:B------:R-:W-:Y:S02]  /*6c90*/  LOP3.LUT R41, R30, 0xffff, RZ, 0xc0, !PT ;  /* 0x0000ffff1e297812 */ /* 0x000fe400078ec0ff */
[----:B------:R-:W-:Y:S02]  /*6ca0*/  LOP3.LUT R43, R32, 0xffff, RZ, 0xc0, !PT ;  /* 0x0000ffff202b7812 */ /* 0x000fe400078ec0ff */
[----:B------:R-:W-:Y:S02]  /*6cb0*/  LOP3.LUT R36, R36, 0xffff, RZ, 0xc0, !PT ;  /* 0x0000ffff24247812 */ /* 0x000fe400078ec0ff */
[----:B------:R-:W-:Y:S02]  /*6cc0*/  LOP3.LUT R45, R38, 0xffff, RZ, 0xc0, !PT ;  /* 0x0000ffff262d7812 */ /* 0x000fe400078ec0ff */
[----:B------:R-:W-:Y:S02]  /*6cd0*/  LOP3.LUT R47, R40, 0xffff, RZ, 0xc0, !PT ;  /* 0x0000ffff282f7812 */ /* 0x000fe400078ec0ff */
[----:B------:R-:W-:-:S02]  /*6ce0*/  LOP3.LUT R44, R44, 0xffff, RZ, 0xc0, !PT ;  /* 0x0000ffff2c2c7812 */ /* 0x000fc400078ec0ff */
[----:B------:R-:W-:Y:S02]  /*6cf0*/  LOP3.LUT R49, R46, 0xffff, RZ, 0xc0, !PT ;  /* 0x0000ffff2e317812 */ /* 0x000fe400078ec0ff */
[----:B------:R-:W-:Y:S02]  /*6d00*/  LOP3.LUT R51, R48, 0xffff, RZ, 0xc0, !PT ;  /* 0x0000ffff30337812 */ /* 0x000fe400078ec0ff */
[----:B------:R-:W-:Y:S02]  /*6d10*/  F2FP.SATFINITE.E4M3.F32.PACK_AB_MERGE_C R10, R11, R10, RZ ;  /* 0x0000000a0b0a723e */ /* 0x000fe400048070ff */
[----:B------:R-:W-:Y:S02]  /*6d20*/  PRMT R11, R4, 0x5410, R5 ;  /* 0x00005410040b7816 */ /* 0x000fe40000000005 */
[----:B------:R-:W-:Y:S02]  /*6d30*/  PRMT R13, R6, 0x5410, R7 ;  /* 0x00005410060d7816 */ /* 0x000fe40000000007 */
[----:B------:R-:W-:-:S02]  /*6d40*/  PRMT R15, R8, 0x5410, R9 ;  /* 0x00005410080f7816 */ /* 0x000fc40000000009 */
[----:B------:R-:W-:Y:S02]  /*6d50*/  LOP3.LUT R52, R52, 0xffff, RZ, 0xc0, !PT ;  /* 0x0000ffff34347812 */ /* 0x000fe400078ec0ff */
[----:B------:R-:W-:Y:S02]  /*6d60*/  LOP3.LUT R53, R54, 0xffff, RZ, 0xc0, !PT ;  /* 0x0000ffff36357812 */ /* 0x000fe400078ec0ff */
[----:B------:R-:W-:Y:S02]  /*6d70*/  LOP3.LUT R55, R56, 0xffff, RZ, 0xc0, !PT ;  /* 0x0000ffff38377812 */ /* 0x000fe400078ec0ff */
[----:B------:R-:W-:Y:S02]  /*6d80*/  F2FP.SATFINITE.E4M3.F32.PACK_AB_MERGE_C R60, R61, R60, RZ ;  /* 0x0000003c3d3c723e */ /* 0x000fe400048070ff */
[----:B------:R-:W-:Y:S02]  /*6d90*/  F2FP.SATFINITE.E4M3.F32.PACK_AB_MERGE_C R62, R63, R62, RZ ;  /* 0x0000003e3f3e723e */ /* 0x000fe400048070ff */
[----:B------:R-:W-:-:S02]  /*6da0*/  F2FP.SATFINITE.E4M3.F32.PACK_AB_MERGE_C R64, R65, R64, RZ ;  /* 0x000000404140723e */ /* 0x000fc400048070ff */
[--C-:B------:R-:W-:Y:S02]  /*6db0*/  PRMT R5, R43, 0x3340, R0.reuse ;  /* 0x000033402b057816 */ /* 0x100fe40000000000 */
[--C-:B------:R-:W-:Y:S02]  /*6dc0*/  PRMT R7, R47, 0x3340, R0.reuse ;  /* 0x000033402f077816 */ /* 0x100fe40000000000 */
[----:B------:R-:W-:Y:S02]  /*6dd0*/  PRMT R9, R51, 0x3340, R0 ;  /* 0x0000334033097816 */ /* 0x000fe40000000000 */
[----:B------:R-:W-:Y:S02]  /*6de0*/  PRMT R4, R28, 0x3340, R41 ;  /* 0x000033401c047816 */ /* 0x000fe40000000029 */
[----:B------:R-:W-:Y:S02]  /*6df0*/  PRMT R6, R36, 0x3340, R45 ;  /* 0x0000334024067816 */ /* 0x000fe4000000002d */
[----:B------:R-:W-:-:S02]  /*6e00*/  PRMT R8, R44, 0x3340, R49 ;  /* 0x000033402c087816 */ /* 0x000fc40000000031 */
[----:B------:R-:W-:Y:S02]  /*6e10*/  F2FP.SATFINITE.E4M3.F32.PACK_AB_MERGE_C R18, R19, R18, RZ ;  /* 0x000000121312723e */ /* 0x000fe400048070ff */
[----:B------:R-:W-:Y:S02]  /*6e20*/  F2FP.SATFINITE.E4M3.F32.PACK_AB_MERGE_C R58, R59, R58, RZ ;  /* 0x0000003a3b3a723e */ /* 0x000fe400048070ff */
[----:B------:R-:W-:Y:S02]  /*6e30*/  PRMT R19, R55, 0x3340, R0 ;  /* 0x0000334037137816 */ /* 0x000fe40000000000 */
[----:B------:R-:W-:Y:S02]  /*6e40*/  PRMT R12, R52, 0x3340, R53 ;  /* 0x00003340340c7816 */ /* 0x000fe40000000035 */
[----:B------:R-:W-:Y:S02]  /*6e50*/  PRMT R17, R4, 0x5410, R5 ;  /* 0x0000541004117816 */ /* 0x000fe40000000005 */
[----:B------:R-:W-:-:S02]  /*6e60*/  PRMT R29, R6, 0x5410, R7 ;  /* 0x00005410061d7816 */ /* 0x000fc40000000007 */
[----:B------:R-:W-:Y:S02]  /*6e70*/  PRMT R31, R8, 0x5410, R9 ;  /* 0x00005410081f7816 */ /* 0x000fe40000000009 */
[----:B------:R-:W-:Y:S02]  /*6e80*/  LOP3.LUT R60, R60, 0xffff, RZ, 0xc0, !PT ;  /* 0x0000ffff3c3c7812 */ /* 0x000fe400078ec0ff */
[----:B------:R-:W-:Y:S02]  /*6e90*/  LOP3.LUT R57, R62, 0xffff, RZ, 0xc0, !PT ;  /* 0x0000ffff3e397812 */ /* 0x000fe400078ec0ff */
[----:B------:R-:W-:Y:S02]  /*6ea0*/  LOP3.LUT R59, R64, 0xffff, RZ, 0xc0, !PT ;  /* 0x0000ffff403b7812 */ /* 0x000fe400078ec0ff */
[----:B------:R-:W-:Y:S02]  /*6eb0*/  SHF.R.U32.HI R4, RZ, 0x8, R21 ;  /* 0x00000008ff047819 */ /* 0x000fe40000011615 */
[----:B------:R-:W-:-:S02]  /*6ec0*/  SHF.R.U32.HI R5, RZ, 0x8, R72 ;  /* 0x00000008ff057819 */ /* 0x000fc40000011648 */
[----:B------:R-:W-:Y:S02]  /*6ed0*/  SHF.R.U32.HI R6, RZ, 0x8, R23 ;  /* 0x00000008ff067819 */ /* 0x000fe40000011617 */
[----:B------:R-:W-:Y:S02]  /*6ee0*/  SHF.R.U32.HI R7, RZ, 0x8, R25 ;  /* 0x00000008ff077819 */ /* 0x000fe40000011619 */
[----:B------:R-:W-:Y:S02]  /*6ef0*/  SHF.R.U32.HI R8, RZ, 0x8, R14 ;  /* 0x00000008ff087819 */ /* 0x000fe4000001160e */
[----:B------:R-:W-:Y:S02]  /*6f00*/  PRMT R33, R12, 0x5410, R19 ;  /* 0x000054100c217816 */ /* 0x000fe40000000013 */
[----:B------:R-:W-:Y:S02]  /*6f10*/  PRMT R12, R59, 0x3340, R0 ;  /* 0x000033403b0c7816 */ /* 0x000fe40000000000 */
[----:B------:R-:W-:-:S02]  /*6f20*/  PRMT R9, R60, 0x3340, R57 ;  /* 0x000033403c097816 */ /* 0x000fc40000000039 */
[----:B------:R-:W-:Y:S02]  /*6f30*/  LOP3.LUT R4, R4, 0xffff, RZ, 0xc0, !PT ;  /* 0x0000ffff04047812 */ /* 0x000fe400078ec0ff */
[----:B------:R-:W-:Y:S02]  /*6f40*/  LOP3.LUT R5, R5, 0xffff, RZ, 0xc0, !PT ;  /* 0x0000ffff05057812 */ /* 0x000fe400078ec0ff */
[----:B------:R-:W-:Y:S02]  /*6f50*/  LOP3.LUT R6, R6, 0xffff, RZ, 0xc0, !PT ;  /* 0x0000ffff06067812 */ /* 0x000fe400078ec0ff */
[----:B------:R-:W-:Y:S02]  /*6f60*/  LOP3.LUT R7, R7, 0xffff, RZ, 0xc0, !PT ;  /* 0x0000ffff07077812 */ /* 0x000fe400078ec0ff */
[----:B------:R-:W-:Y:S02]  /*6f70*/  LOP3.LUT R8, R8, 0xffff, RZ, 0xc0, !PT ;  /* 0x0000ffff08087812 */ /* 0x000fe400078ec0ff */
[----:B------:R-:W-:-:S02]  /*6f80*/  F2FP.SATFINITE.E4M3.F32.PACK_AB_MERGE_C R34, R35, R34, RZ ;  /* 0x000000222322723e */ /* 0x000fc400048070ff */
[----:B------:R-:W-:Y:S02]  /*6f90*/  PRMT R35, R9, 0x5410, R12 ;  /* 0x0000541009237816 */ /* 0x000fe4000000000c */
[----:B------:R-:W-:Y:S02]  /*6fa0*/  PRMT R12, R4, 0x3340, R5 ;  /* 0x00003340040c7816 */ /* 0x000fe40000000005 */
[----:B------:R-:W-:Y:S02]  /*6fb0*/  PRMT R19, R6, 0x3340, R1 ;  /* 0x0000334006137816 */ /* 0x000fe40000000001 */
[----:B------:R-:W-:Y:S02]  /*6fc0*/  PRMT R14, R7, 0x3340, R8 ;  /* 0x00003340070e7816 */ /* 0x000fe40000000008 */
[----:B------:R-:W-:Y:S02]  /*6fd0*/  SHF.R.U32.HI R4, RZ, 0x8, R27 ;  /* 0x00000008ff047819 */ /* 0x000fe4000001161b */
[----:B------:R-:W-:-:S02]  /*6fe0*/  SHF.R.U32.HI R5, RZ, 0x8, R20 ;  /* 0x00000008ff057819 */ /* 0x000fc40000011614 */
[----:B------:R-:W-:Y:S02]  /*6ff0*/  SHF.R.U32.HI R6, RZ, 0x8, R37 ;  /* 0x00000008ff067819 */ /* 0x000fe40000011625 */
[----:B------:R-:W-:Y:S02]  /*7000*/  SHF.R.U32.HI R7, RZ, 0x8, R39 ;  /* 0x00000008ff077819 */ /* 0x000fe40000011627 */
[----:B------:R-:W-:Y:S02]  /*7010*/  SHF.R.U32.HI R8, RZ, 0x8, R28 ;  /* 0x00000008ff087819 */ /* 0x000fe4000001161c */
[----:B------:R-:W-:Y:S02]  /*7020*/  SHF.R.U32.HI R9, RZ, 0x8, R41 ;  /* 0x00000008ff097819 */ /* 0x000fe40000011629 */
[----:B------:R-:W-:Y:S02]  /*7030*/  LOP3.LUT R4, R4, 0xffff, RZ, 0xc0, !PT ;  /* 0x0000ffff04047812 */ /* 0x000fe400078ec0ff */
[----:B------:R-:W-:-:S02]  /*7040*/  LOP3.LUT R5, R5, 0xffff, RZ, 0xc0, !PT ;  /* 0x0000ffff05057812 */ /* 0x000fc400078ec0ff */
[----:B------:R-:W-:Y:S02]  /*7050*/  LOP3.LUT R6, R6, 0xffff, RZ, 0xc0, !PT ;  /* 0x0000ffff06067812 */ /* 0x000fe400078ec0ff */
[----:B------:R-:W-:Y:S02]  /*7060*/  LOP3.LUT R7, R7, 0xffff, RZ, 0xc0, !PT ;  /* 0x0000ffff07077812 */ /* 0x000fe400078ec0ff */
[----:B------:R-:W-:Y:S02]  /*7070*/  LOP3.LUT R8, R8, 0xffff, RZ, 0xc0, !PT ;  /* 0x0000ffff08087812 */ /* 0x000fe400078ec0ff */
[----:B------:R-:W-:Y:S02]  /*7080*/  LOP3.LUT R9, R9, 0xffff, RZ, 0xc0, !PT ;  /* 0x0000ffff09097812 */ /* 0x000fe400078ec0ff */
[----:B------:R-:W-:Y:S02]  /*7090*/  PRMT R21, R4, 0x3340, R1 ;  /* 0x0000334004157816 */ /* 0x000fe40000000001 */
[----:B------:R-:W-:-:S02]  /*70a0*/  PRMT R16, R5, 0x3340, R6 ;  /* 0x0000334005107816 */ /* 0x000fc40000000006 */
[----:B------:R-:W-:Y:S02]  /*70b0*/  PRMT R23, R7, 0x3340, R0 ;  /* 0x0000334007177816 */ /* 0x000fe40000000000 */
[----:B------:R-:W-:Y:S02]  /*70c0*/  SHF.R.U32.HI R4, RZ, 0x8, R43 ;  /* 0x00000008ff047819 */ /* 0x000fe4000001162b */
[----:B------:R-:W-:Y:S02]  /*70d0*/  SHF.R.U32.HI R5, RZ, 0x8, R36 ;  /* 0x00000008ff057819 */ /* 0x000fe40000011624 */
[----:B------:R-:W-:Y:S02]  /*70e0*/  SHF.R.U32.HI R6, RZ, 0x8, R45 ;  /* 0x00000008ff067819 */ /* 0x000fe4000001162d */
[----:B------:R-:W-:Y:S02]  /*70f0*/  SHF.R.U32.HI R7, RZ, 0x8, R47 ;  /* 0x00000008ff077819 */ /* 0x000fe4000001162f */
[----:B------:R-:W-:Y:S01]  /*7100*/  PRMT R20, R8, 0x3340, R9 ;  /* 0x0000334008147816 */ /* 0x000fe20000000009 */
[----:B------:R-:W-:Y:S01]  /*7110*/  IMAD.MOV.U32 R8, RZ, RZ, 0x3dc6b27f ;  /* 0x3dc6b27fff087424 */ /* 0x000fe200078e00ff */
[----:B------:R-:W-:-:S02]  /*7120*/  LOP3.LUT R9, R4, 0xffff, RZ, 0xc0, !PT ;  /* 0x0000ffff04097812 */ /* 0x000fc400078ec0ff */
[----:B------:R-:W-:Y:S01]  /*7130*/  LOP3.LUT R5, R5, 0xffff, RZ, 0xc0, !PT ;  /* 0x0000ffff05057812 */ /* 0x000fe200078ec0ff */
[----:B------:R-:W-:Y:S01]  /*7140*/  FFMA.FTZ R4, R73, R8, -0.16845393180847167969 ;  /* 0xbe2c7f3049047423 */ /* 0x000fe20000010008 */
[----:B------:R-:W-:Y:S02]  /*7150*/  LOP3.LUT R6, R6, 0xffff, RZ, 0xc0, !PT ;  /* 0x0000ffff06067812 */ /* 0x000fe400078ec0ff */
[----:B------:R-:W-:Y:S01]  /*7160*/  LOP3.LUT R7, R7, 0xffff, RZ, 0xc0, !PT ;  /* 0x0000ffff07077812 */ /* 0x000fe200078ec0ff */
[----:B------:R-:W-:Y:S01]  /*7170*/  FFMA.FTZ R4, R73, R4, 0.1716887056827545166 ;  /* 0x3e2fcf2a49047423 */ /* 0x000fe20000010004 */
[----:B------:R-:W-:Y:S02]  /*7180*/  PRMT R25, R9, 0x3340, R0 ;  /* 0x0000334009197816 */ /* 0x000fe40000000000 */
[----:B------:R-:W-:Y:S01]  /*7190*/  PRMT R22, R5, 0x3340, R6 ;  /* 0x0000334005167816 */ /* 0x000fe20000000006 */
[----:B------:R-:W-:Y:S01]  /*71a0*/  FFMA.FTZ R4, R73, R4, -0.17900948226451873779 ;  /* 0xbe374e4349047423 */ /* 0x000fe20000010004 */
[----:B------:R-:W-:-:S02]  /*71b0*/  PRMT R37, R7, 0x3340, R0 ;  /* 0x0000334007257816 */ /* 0x000fc40000000000 */
[----:B------:R-:W-:Y:S01]  /*71c0*/  SHF.R.U32.HI R5, RZ, 0x8, R44 ;  /* 0x00000008ff057819 */ /* 0x000fe2000001162c */
[C---:B------:R-:W-:Y:S01]  /*71d0*/  FFMA.FTZ R4, R73.reuse, R4, 0.20512372255325317383 ;  /* 0x3e520bf449047423 */ /* 0x040fe20000010004 */
[----:B------:R-:W-:Y:S02]  /*71e0*/  SHF.R.U32.HI R6, RZ, 0x8, R49 ;  /* 0x00000008ff067819 */ /* 0x000fe40000011631 */
[----:B------:R-:W-:Y:S01]  /*71f0*/  SHF.R.U32.HI R7, RZ, 0x8, R51 ;  /* 0x00000008ff077819 */ /* 0x000fe20000011633 */
[C---:B------:R-:W-:Y:S01]  /*7200*/  FFMA.FTZ R4, R73.reuse, R4, -0.24046532809734344482 ;  /* 0xbe763c8b49047423 */ /* 0x040fe20000010004 */
[----:B------:R-:W-:Y:S02]  /*7210*/  SHF.R.U32.HI R8, RZ, 0x8, R52 ;  /* 0x00000008ff087819 */ /* 0x000fe40000011634 */
[----:B------:R-:W-:Y:S01]  /*7220*/  SHF.R.U32.HI R9, RZ, 0x8, R53 ;  /* 0x00000008ff097819 */ /* 0x000fe20000011635 */
[----:B------:R-:W-:Y:S01]  /*7230*/  FFMA.FTZ R4, R73, R4, 0.28857114911079406738 ;  /* 0x3e93bf9949047423 */ /* 0x000fe20000010004 */
[----:B------:R-:W-:-:S02]  /*7240*/  LOP3.LUT R5, R5, 0xffff, RZ, 0xc0, !PT ;  /* 0x0000ffff05057812 */ /* 0x000fc400078ec0ff */
[----:B------:R-:W-:Y:S01]  /*7250*/  LOP3.LUT R6, R6, 0xffff, RZ, 0xc0, !PT ;  /* 0x0000ffff06067812 */ /* 0x000fe200078ec0ff */
[----:B------:R-:W-:Y:S01]  /*7260*/  FFMA.FTZ R4, R73, R4, -0.36067417263984680176 ;  /* 0xbeb8aa4949047423 */ /* 0x000fe20000010004 */
[----:B------:R-:W-:Y:S02]  /*7270*/  LOP3.LUT R7, R7, 0xffff, RZ, 0xc0, !PT ;  /* 0x0000ffff07077812 */ /* 0x000fe400078ec0ff */
[----:B------:R-:W-:Y:S01]  /*7280*/  LOP3.LUT R8, R8, 0xffff, RZ, 0xc0, !PT ;  /* 0x0000ffff08087812 */ /* 0x000fe200078ec0ff */
[----:B------:R-:W-:Y:S01]  /*7290*/  FFMA.FTZ R4, R73, R4, 0.48089820146560668945 ;  /* 0x3ef6384a49047423 */ /* 0x000fe20000010004 */
[----:B------:R-:W-:Y:S02]  /*72a0*/  LOP3.LUT R9, R9, 0xffff, RZ, 0xc0, !PT ;  /* 0x0000ffff09097812 */ /* 0x000fe400078ec0ff */
[----:B------:R-:W-:Y:S01]  /*72b0*/  PRMT R28, R5, 0x3340, R6 ;  /* 0x00003340051c7816 */ /* 0x000fe20000000006 */
[----:B------:R-:W-:Y:S01]  /*72c0*/  FFMA.FTZ R4, R73, R4, -0.72134751081466674805 ;  /* 0xbf38aa3b49047423 */ /* 0x000fe20000010004 */
[----:B------:R-:W-:-:S02]  /*72d0*/  PRMT R39, R7, 0x3340, R0 ;  /* 0x0000334007277816 */ /* 0x000fc40000000000 */
[----:B------:R-:W-:Y:S01]  /*72e0*/  PRMT R30, R8, 0x3340, R9 ;  /* 0x00003340081e7816 */ /* 0x000fe20000000009 */
[C---:B------:R-:W-:Y:S01]  /*72f0*/  FMUL R4, R73.reuse, R4 ;  /* 0x0000000449047220 */ /* 0x040fe20000400000 */
[----:B------:R-:W-:Y:S02]  /*7300*/  SHF.R.U32.HI R7, RZ, 0x8, R57 ;  /* 0x00000008ff077819 */ /* 0x000fe40000011639 */
[----:B------:R-:W-:Y:S01]  /*7310*/  SHF.R.U32.HI R6, RZ, 0x8, R60 ;  /* 0x00000008ff067819 */ /* 0x000fe2000001163c */
[----:B------:R-:W-:Y:S01]  /*7320*/  FMUL R4, R73, R4 ;  /* 0x0000000449047220 */ /* 0x000fe20000400000 */
[----:B------:R-:W-:Y:S02]  /*7330*/  SHF.R.U32.HI R8, RZ, 0x8, R59 ;  /* 0x00000008ff087819 */ /* 0x000fe4000001163b */
[----:B------:R-:W-:Y:S01]  /*7340*/  LOP3.LUT R7, R7, 0xffff, RZ, 0xc0, !PT ;  /* 0x0000ffff07077812 */ /* 0x000fe200078ec0ff */
[----:B------:R-:W-:Y:S01]  /*7350*/  FFMA.FTZ R73, R73, 1.4426950216293334961, R4 ;  /* 0x3fb8aa3b49497823 */ /* 0x000fe20000010004 */
[----:B------:R-:W-:-:S02]  /*7360*/  LOP3.LUT R6, R6, 0xffff, RZ, 0xc0, !PT ;  /* 0x0000ffff06067812 */ /* 0x000fc400078ec0ff */
[----:B------:R-:W-:Y:S01]  /*7370*/  LOP3.LUT R9, R8, 0xffff, RZ, 0xc0, !PT ;  /* 0x0000ffff08097812 */ /* 0x000fe200078ec0ff */
[----:B------:R-:W-:Y:S01]  /*7380*/  FADD R68, R68, R73 ;  /* 0x0000004944447221 */ /* 0x000fe20000000000 */
[----:B------:R-:W-:Y:S02]  /*7390*/  PRMT R6, R6, 0x3340, R7 ;  /* 0x0000334006067816 */ /* 0x000fe40000000007 */
[----:B------:R-:W-:Y:S02]  /*73a0*/  PRMT R7, R9, 0x3340, R0 ;  /* 0x0000334009077816 */ /* 0x000fe40000000000 */
[----:B------:R-:W0:Y:S01]  /*73b0*/  LDC R9, c[0x0][0x3e8] ;  /* 0x0000fa00ff097b82 */ /* 0x000e220000000800 */
[----:B------:R-:W-:Y:S02]  /*73c0*/  LOP3.LUT R26, R26, 0xffff, RZ, 0xc0, !PT ;  /* 0x0000ffff1a1a7812 */ /* 0x000fe400078ec0ff */
[----:B------:R-:W-:Y:S02]  /*73d0*/  PRMT R19, R12, 0x5410, R19 ;  /* 0x000054100c137816 */ /* 0x000fe40000000013 */
[----:B------:R-:W-:-:S02]  /*73e0*/  PRMT R21, R14, 0x5410, R21 ;  /* 0x000054100e157816 */ /* 0x000fc40000000015 */
[----:B------:R-:W-:Y:S02]  /*73f0*/  PRMT R23, R16, 0x5410, R23 ;  /* 0x0000541010177816 */ /* 0x000fe40000000017 */
[----:B------:R-:W-:Y:S02]  /*7400*/  PRMT R27, R20, 0x5410, R25 ;  /* 0x00005410141b7816 */ /* 0x000fe40000000019 */
[----:B------:R-:W-:Y:S02]  /*7410*/  LOP3.LUT R10, R10, 0xffff, RZ, 0xc0, !PT ;  /* 0x0000ffff0a0a7812 */ /* 0x000fe400078ec0ff */
[----:B------:R-:W-:Y:S02]  /*7420*/  LOP3.LUT R18, R18, 0xffff, RZ, 0xc0, !PT ;  /* 0x0000ffff12127812 */ /* 0x000fe400078ec0ff */
[----:B------:R-:W-:Y:S02]  /*7430*/  LOP3.LUT R34, R34, 0xffff, RZ, 0xc0, !PT ;  /* 0x0000ffff22227812 */ /* 0x000fe400078ec0ff */
[----:B------:R-:W-:-:S02]  /*7440*/  PRMT R14, R15, 0x4210, R26 ;  /* 0x000042100f0e7816 */ /* 0x000fc4000000001a */
[--C-:B------:R-:W-:Y:S02]  /*7450*/  PRMT R12, R11, 0x4210, R10.reuse ;  /* 0x000042100b0c7816 */ /* 0x100fe4000000000a */
[----:B------:R-:W-:Y:S02]  /*7460*/  PRMT R24, R19, 0x5210, R10 ;  /* 0x0000521013187816 */ /* 0x000fe4000000000a */
[--C-:B------:R-:W-:Y:S01]  /*7470*/  PRMT R13, R13, 0x4210, R18.reuse ;  /* 0x000042100d0d7816 */ /* 0x100fe20000000012 */
[----:B0-----:R-:W-:Y:S01]  /*7480*/  IMAD R8, R2, R9, RZ ;  /* 0x0000000902087224 */ /* 0x001fe200078e02ff */
[----:B------:R-:W-:Y:S02]  /*7490*/  PRMT R25, R21, 0x5210, R18 ;  /* 0x0000521015197816 */ /* 0x000fe40000000012 */
[----:B------:R-:W-:Y:S01]  /*74a0*/  PRMT R26, R23, 0x5210, R26 ;  /* 0x00005210171a7816 */ /* 0x000fe2000000001a */
[----:B------:R-:W-:Y:S01]  /*74b0*/  IMAD R16, R9, 0x2, R8 ;  /* 0x0000000209107824 */ /* 0x000fe200078e0208 */
[----:B------:R-:W-:-:S02]  /*74c0*/  PRMT R15, R17, 0x4210, R34 ;  /* 0x00004210110f7816 */ /* 0x000fc40000000022 */
[----:B------:R-:W-:Y:S01]  /*74d0*/  PRMT R27, R27, 0x5210, R34 ;  /* 0x000052101b1b7816 */ /* 0x000fe20000000022 */
[C---:B------:R-:W-:Y:S01]  /*74e0*/  IMAD R18, R9.reuse, 0x2, R16 ;  /* 0x0000000209127824 */ /* 0x040fe200078e0210 */
[----:B------:R-:W-:Y:S01]  /*74f0*/  SHF.R.U32.HI R5, RZ, 0x8, R55 ;  /* 0x00000008ff057819 */ /* 0x000fe20000011637 */
[----:B------:R-:W-:Y:S01]  /*7500*/  STS.128 [R69], R12 ;  /* 0x0000000c45007388 */ /* 0x000fe20000000c00 */
[----:B------:R-:W-:Y:S01]  /*7510*/  PRMT R37, R22, 0x5410, R37 ;  /* 0x0000541016257816 */ /* 0x000fe20000000025 */
[----:B------:R-:W-:Y:S01]  /*7520*/  IMAD R20, R9, 0x2, R18 ;  /* 0x0000000209147824 */ /* 0x000fe200078e0212 */
[----:B------:R-:W-:Y:S01]  /*7530*/  LOP3.LUT R5, R5, 0xffff, RZ, 0xc0, !PT ;  /* 0x0000ffff05057812 */ /* 0x000fe200078ec0ff */
[----:B------:R0:W-:Y:S01]  /*7540*/  STS.128 [R69+0x800], R24 ;  /* 0x0008001845007388 */ /* 0x0001e20000000c00 */
[----:B------:R-:W-:Y:S01]  /*7550*/  PRMT R75, R6, 0x5410, R7 ;  /* 0x00005410064b7816 */ /* 0x000fe20000000007 */
[----:B------:R-:W-:Y:S01]  /*7560*/  IMAD R22, R9, 0x2, R20 ;  /* 0x0000000209167824 */ /* 0x000fe200078e0214 */
[----:B------:R-:W-:Y:S01]  /*7570*/  PRMT R5, R5, 0x3340, R0 ;  /* 0x0000334005057816 */ /* 0x000fe20000000000 */
[----:B------:R-:W-:Y:S01]  /*7580*/  IMAD.SHL.U32 R0, R0, 0x10, RZ ;  /* 0x0000001000007824 */ /* 0x000fe200078e00ff */
[----:B------:R-:W-:-:S02]  /*7590*/  ISETP.GE.U32.AND P0, PT, R150, 0x7f800000, PT ;  /* 0x7f8000009600780c */ /* 0x000fc40003f06070 */
[----:B------:R-:W-:Y:S02]  /*75a0*/  PRMT R17, R30, 0x5410, R5 ;  /* 0x000054101e117816 */ /* 0x000fe40000000005 */
[----:B------:R-:W-:Y:S01]  /*75b0*/  LOP3.LUT R2, R0, 0xff0, RZ, 0xc0, !PT ;  /* 0x00000ff000027812 */ /* 0x000fe200078ec0ff */
[----:B------:R-:W-:Y:S01]  /*75c0*/  BAR.SYNC.DEFER_BLOCKING 0x0 ;  /* 0x0000000000007b1d */ /* 0x000fe20000010000 */
[----:B------:R-:W-:Y:S02]  /*75d0*/  LOP3.LUT R42, R42, 0xffff, RZ, 0xc0, !PT ;  /* 0x0000ffff2a2a7812 */ /* 0x000fe400078ec0ff */
[----:B------:R-:W-:Y:S02]  /*75e0*/  PRMT R39, R28, 0x5410, R39 ;  /* 0x000054101c277816 */ /* 0x000fe40000000027 */
[----:B------:R-:W-:Y:S01]  /*75f0*/  PRMT R28, R29, 0x4210, R42 ;  /* 0x000042101d1c7816 */ /* 0x000fe2000000002a */
[----:B0-----:R-:W-:Y:S02]  /*7600*/  IMAD R26, R9, 0x2, R22 ;  /* 0x00000002091a7824 */ /* 0x001fe400078e0216 */
[----:B------:R-:W0:Y:S01]  /*7610*/  LDC.64 R24, c[0x0][0x398] ;  /* 0x0000e600ff187b82 */ /* 0x000e220000000a00 */
[----:B------:R-:W-:Y:S01]  /*7620*/  PRMT R72, R37, 0x5210, R42 ;  /* 0x0000521025487816 */ /* 0x000fe2000000002a */
[----:B------:R-:W-:Y:S01]  /*7630*/  @P0 IMAD.MOV.U32 R11, RZ, RZ, 0x7f800000 ;  /* 0x7f800000ff0b0424 */ /* 0x000fe200078e00ff */
[----:B------:R-:W-:Y:S01]  /*7640*/  F2FP.SATFINITE.E4M3.F32.PACK_AB_MERGE_C R66, R67, R66, RZ ;  /* 0x000000424342723e */ /* 0x000fe200048070ff */
[C---:B------:R-:W-:Y:S01]  /*7650*/  IMAD R36, R9.reuse, 0x2, R26 ;  /* 0x0000000209247824 */ /* 0x040fe200078e021a */
[----:B------:R-:W-:Y:S01]  /*7660*/  LOP3.LUT R50, R50, 0xffff, RZ, 0xc0, !PT ;  /* 0x0000ffff32327812 */ /* 0x000fe200078ec0ff */
[----:B------:R-:W-:Y:S01]  /*7670*/  @P0 FFMA.FTZ R68, R150, R11, +INF ;  /* 0x7f80000096440423 */ /* 0x000fe2000001000b */
[----:B------:R-:W-:Y:S01]  /*7680*/  LOP3.LUT R58, R58, 0xffff, RZ, 0xc0, !PT ;  /* 0x0000ffff3a3a7812 */ /* 0x000fe200078ec0ff */
[----:B------:R-:W-:Y:S01]  /*7690*/  IMAD R38, R9, 0x2, R36 ;  /* 0x0000000209267824 */ /* 0x000fe200078e0224 */
[----:B------:R-:W-:Y:S01]  /*76a0*/  LOP3.LUT R66, R66, 0xffff, RZ, 0xc0, !PT ;  /* 0x0000ffff42427812 */ /* 0x000fe200078ec0ff */
[----:B------:R-:W-:Y:S01]  /*76b0*/  IMAD R11, R3, UR5, RZ ;  /* 0x00000005030b7c24 */ /* 0x000fe2000f8e02ff */
[----:B------:R-:W-:Y:S01]  /*76c0*/  FSETP.NEU.AND P1, PT, R150, RZ, PT ;  /* 0x000000ff9600720b */ /* 0x000fe20003f2d000 */
[----:B------:R-:W-:Y:S01]  /*76d0*/  IMAD R40, R9, 0x2, R38 ;  /* 0x0000000209287824 */ /* 0x000fe200078e0226 */
[--C-:B------:R-:W-:Y:S01]  /*76e0*/  PRMT R29, R31, 0x4210, R50.reuse ;  /* 0x000042101f1d7816 */ /* 0x100fe20000000032 */
[----:B------:R-:W-:Y:S01]  /*76f0*/  USHF.R.S32.HI UR5, URZ, 0x1f, UR4 ;  /* 0x0000001fff057899 */ /* 0x000fe20008011404 */
[----:B------:R-:W-:Y:S01]  /*7700*/  PRMT R73, R39, 0x5210, R50 ;  /* 0x0000521027497816 */ /* 0x000fe20000000032 */
[----:B------:R-:W-:Y:S01]  /*7710*/  IMAD R42, R9, 0x2, R40 ;  /* 0x00000002092a7824 */ /* 0x000fe200078e0228 */
[----:B------:R-:W1:Y:S01]  /*7720*/  LDS.128 R4, [R2+UR7+0x1000] ;  /* 0x0010000702047984 */ /* 0x000e620008000c00 */
[----:B------:R-:W-:-:S02]  /*7730*/  PRMT R30, R33, 0x4210, R58 ;  /* 0x00004210211e7816 */ /* 0x000fc4000000003a */
[----:B------:R-:W-:Y:S01]  /*7740*/  IMAD R44, R9, 0x2, R42 ;  /* 0x00000002092c7824 */ /* 0x000fe200078e022a */
[----:B------:R-:W3:Y:S01]  /*7750*/  LDS.128 R12, [R2+UR7] ;  /* 0x00000007020c7984 */ /* 0x000ee20008000c00 */
[----:B------:R-:W-:Y:S02]  /*7760*/  PRMT R74, R17, 0x5210, R58 ;  /* 0x00005210114a7816 */ /* 0x000fe4000000003a */
[--C-:B------:R-:W-:Y:S01]  /*7770*/  PRMT R31, R35, 0x4210, R66.reuse ;  /* 0x00004210231f7816 */ /* 0x100fe20000000042 */
[----:B------:R-:W-:Y:S01]  /*7780*/  BAR.SYNC.DEFER_BLOCKING 0x0 ;  /* 0x0000000000007b1d */ /* 0x000fe20000010000 */
[----:B------:R-:W-:Y:S01]  /*7790*/  PRMT R75, R75, 0x5210, R66 ;  /* 0x000052104b4b7816 */ /* 0x000fe20000000042 */
[----:B------:R-:W-:Y:S01]  /*77a0*/  IMAD R52, R9, 0x2, R44 ;  /* 0x0000000209347824 */ /* 0x000fe200078e022c */
[----:B------:R-:W-:Y:S02]  /*77b0*/  FSEL R0, R68, -INF , P1 ;  /* 0xff80000044007808 */ /* 0x000fe40000800000 */
[----:B0-----:R-:W-:Y:S01]  /*77c0*/  IADD3 R51, P0, P1, R11, UR4, R24 ;  /* 0x000000040b337c10 */ /* 0x001fe2000f91e018 */
[C---:B------:R-:W-:Y:S01]  /*77d0*/  IMAD R54, R9.reuse, 0x2, R52 ;  /* 0x0000000209367824 */ /* 0x040fe200078e0234 */
[----:B------:R-:W-:Y:S01]  /*77e0*/  SHF.R.S32.HI R10, RZ, 0x1f, R11 ;  /* 0x0000001fff0a7819 */ /* 0x000fe2000001140b */
[----:B------:R-:W-:Y:S01]  /*77f0*/  FFMA R0, R0, 0.69314718246459960938, R143 ;  /* 0x3f31721800007823 */ /* 0x000fe2000000008f */
[----:B------:R-:W0:Y:S01]  /*7800*/  LDCU UR4, c[0x0][0x3ec] ;  /* 0x00007d80ff0477ac */ /* 0x000e220008000800 */
[----:B------:R-:W-:Y:S01]  /*7810*/  IMAD R56, R9, 0x2, R54 ;  /* 0x0000000209387824 */ /* 0x000fe200078e0236 */
[----:B------:R-:W-:-:S02]  /*7820*/  IADD3.X R109, PT, PT, R10, UR5, R25, P0, P1 ;  /* 0x000000050a6d7c10 */ /* 0x000fc400087e2419 */
[----:B------:R-:W-:Y:S01]  /*7830*/  IADD3 R10, P0, PT, R8, R51, RZ ;  /* 0x00000033080a7210 */ /* 0x000fe20007f1e0ff */
[----:B------:R-:W-:-:S03]  /*7840*/  IMAD R58, R9, 0x2, R56 ;  /* 0x00000002093a7824 */ /* 0x000fc600078e0238 */
[----:B------:R-:W-:Y:S01]  /*7850*/  LEA.HI.X.SX32 R11, R8, R109, 0x1, P0 ;  /* 0x0000006d080b7211 */ /* 0x000fe200000f0eff */
[----:B------:R-:W-:-:S04]  /*7860*/  IMAD R60, R9, 0x2, R58 ;  /* 0x00000002093c7824 */ /* 0x000fc800078e023a */
[C---:B------:R-:W-:Y:S01]  /*7870*/  IMAD R62, R9.reuse, 0x2, R60 ;  /* 0x00000002093e7824 */ /* 0x040fe200078e023c */
[----:B------:R4:W-:Y:S03]  /*7880*/  STS.128 [R69], R28 ;  /* 0x0000001c45007388 */ /* 0x0009e60000000c00 */
[----:B------:R-:W-:Y:S01]  /*7890*/  IMAD R64, R9, 0x2, R62 ;  /* 0x0000000209407824 */ /* 0x000fe200078e023e */
[----:B0-----:R-:W-:Y:S01]  /*78a0*/  UIMAD UR4, UR6, UR4, URZ ;  /* 0x00000004060472a4 */ /* 0x001fe2000f8e02ff */
[----:B------:R-:W-:Y:S03]  /*78b0*/  STS.128 [R69+0x800], R72 ;  /* 0x0008004845007388 */ /* 0x000fe60000000c00 */
[----:B------:R-:W-:Y:S01]  /*78c0*/  USHF.L.U32 UR6, UR4, 0x2, URZ ;  /* 0x0000000204067899 */ /* 0x000fe200080006ff */
[C---:B-1----:R-:W-:Y:S01]  /*78d0*/  PRMT R8, R4.reuse, 0x7773, RZ ;  /* 0x0000777304087816 */ /* 0x042fe200000000ff */
[----:B------:R-:W-:Y:S01]  /*78e0*/  UIMAD.WIDE UR4, UR4, 0x4, URZ ;  /* 0x00000004040478a5 */ /* 0x000fe2000f8e02ff */
[----:B------:R-:W-:-:S02]  /*78f0*/  PRMT R24, R4, 0x7772, RZ ;  /* 0x0000777204187816 */ /* 0x000fc400000000ff */
[C---:B------:R-:W-:Y:S02]  /*7900*/  PRMT R25, R4.reuse, 0x7771, RZ ;  /* 0x0000777104197816 */ /* 0x040fe400000000ff */
[C---:B------:R-:W-:Y:S02]  /*7910*/  PRMT R35, R5.reuse, 0x7770, RZ ;  /* 0x0000777005237816 */ /* 0x040fe400000000ff */
[----:B----4-:R-:W-:Y:S02]  /*7920*/  PRMT R31, R4, 0x7770, RZ ;  /* 0x00007770041f7816 */ /* 0x010fe400000000ff */
[----:B------:R-:W-:Y:S02]  /*7930*/  IADD3 R4, P0, PT, R18, R51, RZ ;  /* 0x0000003312047210 */ /* 0x000fe40007f1e0ff */
[C---:B------:R-:W-:Y:S02]  /*7940*/  PRMT R28, R5.reuse, 0x7773, RZ ;  /* 0x00007773051c7816 */ /* 0x040fe400000000ff */
[----:B------:R-:W-:-:S02]  /*7950*/  PRMT R29, R5, 0x7772, RZ ;  /* 0x00007772051d7816 */ /* 0x000fc400000000ff */
[----:B------:R-:W-:Y:S02]  /*7960*/  PRMT R30, R5, 0x7771, RZ ;  /* 0x00007771051e7816 */ /* 0x000fe400000000ff */
[C---:B------:R-:W-:Y:S02]  /*7970*/  PRMT R32, R6.reuse, 0x7773, RZ ;  /* 0x0000777306207816 */ /* 0x040fe400000000ff */
[C---:B------:R-:W-:Y:S02]  /*7980*/  PRMT R33, R6.reuse, 0x7772, RZ ;  /* 0x0000777206217816 */ /* 0x040fe400000000ff */
[C---:B------:R-:W-:Y:S02]  /*7990*/  PRMT R34, R6.reuse, 0x7771, RZ ;  /* 0x0000777106227816 */ /* 0x040fe400000000ff */
[----:B------:R-:W-:Y:S02]  /*79a0*/  PRMT R49, R6, 0x7770, RZ ;  /* 0x0000777006317816 */ /* 0x000fe400000000ff */
[----:B------:R-:W-:-:S02]  /*79b0*/  LEA.HI.X.SX32 R5, R18, R109, 0x1, P0 ;  /* 0x0000006d12057211 */ /* 0x000fc400000f0eff */
[----:B------:R-:W-:Y:S02]  /*79c0*/  IADD3 R6, P0, PT, R20, R51, RZ ;  /* 0x0000003314067210 */ /* 0x000fe40007f1e0ff */
[C---:B---3--:R-:W-:Y:S02]  /*79d0*/  PRMT R59, R12.reuse, 0x7773, RZ ;  /* 0x000077730c3b7816 */ /* 0x048fe400000000ff */
[C---:B------:R-:W-:Y:S02]  /*79e0*/  PRMT R61, R12.reuse, 0x7772, RZ ;  /* 0x000077720c3d7816 */ /* 0x040fe400000000ff */
[C---:B------:R-:W-:Y:S02]  /*79f0*/  PRMT R63, R12.reuse, 0x7771, RZ ;  /* 0x000077710c3f7816 */ /* 0x040fe400000000ff */
[----:B------:R-:W-:Y:S01]  /*7a00*/  PRMT R65, R12, 0x7770, RZ ;  /* 0x000077700c417816 */ /* 0x000fe200000000ff */
[----:B------:R-:W-:Y:S01]  /*7a10*/  BAR.SYNC.DEFER_BLOCKING 0x0 ;  /* 0x0000000000007b1d */ /* 0x000fe20000010000 */
[----:B------:R-:W-:-:S02]  /*7a20*/  PRMT R46, R7, 0x7773, RZ ;  /* 0x00007773072e7816 */ /* 0x000fc400000000ff */
[C---:B------:R-:W-:Y:S02]  /*7a30*/  PRMT R47, R7.reuse, 0x7772, RZ ;  /* 0x00007772072f7816 */ /* 0x040fe400000000ff */
[C---:B------:R-:W-:Y:S02]  /*7a40*/  PRMT R48, R7.reuse, 0x7771, RZ ;  /* 0x0000777107307816 */ /* 0x040fe400000000ff */
[----:B------:R-:W-:Y:S02]  /*7a50*/  PRMT R50, R7, 0x7770, RZ ;  /* 0x0000777007327816 */ /* 0x000fe400000000ff */
[C---:B------:R-:W-:Y:S02]  /*7a60*/  PRMT R41, R14.reuse, 0x7773, RZ ;  /* 0x000077730e297816 */ /* 0x040fe400000000ff */
[C---:B------:R-:W-:Y:S02]  /*7a70*/  PRMT R43, R14.reuse, 0x7772, RZ ;  /* 0x000077720e2b7816 */ /* 0x040fe400000000ff */
[----:B------:R-:W-:-:S02]  /*7a80*/  PRMT R45, R14, 0x7771, RZ ;  /* 0x000077710e2d7816 */ /* 0x000fc400000000ff */
[----:B------:R-:W-:Y:S02]  /*7a90*/  PRMT R19, R14, 0x7770, RZ ;  /* 0x000077700e137816 */ /* 0x000fe400000000ff */
[----:B------:R-:W-:Y:S02]  /*7aa0*/  IADD3 R12, P1, PT, R16, R51, RZ ;  /* 0x00000033100c7210 */ /* 0x000fe40007f3e0ff */
[----:B------:R-:W-:Y:S02]  /*7ab0*/  LEA.HI.X.SX32 R7, R20, R109, 0x1, P0 ;  /* 0x0000006d14077211 */ /* 0x000fe400000f0eff */
[----:B------:R-:W-:Y:S02]  /*7ac0*/  IADD3 R14, P0, PT, R22, R51, RZ ;  /* 0x00000033160e7210 */ /* 0x000fe40007f1e0ff */
[C---:B------:R-:W-:Y:S01]  /*7ad0*/  PRMT R21, R13.reuse, 0x7773, RZ ;  /* 0x000077730d157816 */ /* 0x040fe200000000ff */
[----:B------:R0:W-:Y:S01]  /*7ae0*/  STG.E.U8 desc[UR26][R10.64], R65 ;  /* 0x000000410a007986 */ /* 0x0001e2000c10111a */
[----:B------:R-:W-:-:S02]  /*7af0*/  PRMT R53, R13, 0x7772, RZ ;  /* 0x000077720d357816 */ /* 0x000fc400000000ff */
[C---:B------:R-:W-:Y:S02]  /*7b00*/  PRMT R55, R13.reuse, 0x7771, RZ ;  /* 0x000077710d377816 */ /* 0x040fe400000000ff */
[----:B------:R-:W-:Y:S02]  /*7b10*/  PRMT R57, R13, 0x7770, RZ ;  /* 0x000077700d397816 */ /* 0x000fe400000000ff */
[C---:B------:R-:W-:Y:S02]  /*7b20*/  PRMT R23, R15.reuse, 0x7773, RZ ;  /* 0x000077730f177816 */ /* 0x040fe400000000ff */
[C---:B------:R-:W-:Y:S02]  /*7b30*/  PRMT R27, R15.reuse, 0x7772, RZ ;  /* 0x000077720f1b7816 */ /* 0x040fe400000000ff */
[C---:B------:R-:W-:Y:S02]  /*7b40*/  PRMT R37, R15.reuse, 0x7771, RZ ;  /* 0x000077710f257816 */ /* 0x040fe400000000ff */
[----:B------:R-:W-:-:S02]  /*7b50*/  PRMT R39, R15, 0x7770, RZ ;  /* 0x000077700f277816 */ /* 0x000fc400000000ff */
[----:B------:R-:W-:Y:S02]  /*7b60*/  LEA.HI.X.SX32 R13, R16, R109, 0x1, P1 ;  /* 0x0000006d100d7211 */ /* 0x000fe400008f0eff */
[----:B------:R-:W-:Y:S02]  /*7b70*/  IADD3 R16, P1, PT, R26, R51, RZ ;  /* 0x000000331a107210 */ /* 0x000fe40007f3e0ff */
[-C--:B------:R-:W-:Y:S01]  /*7b80*/  LEA.HI.X.SX32 R15, R22, R109.reuse, 0x1, P0 ;  /* 0x0000006d160f7211 */ /* 0x080fe200000f0eff */
[C---:B------:R-:W-:Y:S01]  /*7b90*/  IMAD R22, R9.reuse, 0x2, R64 ;  /* 0x0000000209167824 */ /* 0x040fe200078e0240 */
[----:B------:R-:W-:Y:S01]  /*7ba0*/  LEA.HI.X.SX32 R17, R26, R109, 0x1, P1 ;  /* 0x0000006d1a117211 */ /* 0x000fe200008f0eff */
[----:B------:R1:W-:Y:S01]  /*7bb0*/  STG.E.U8 desc[UR26][R12.64], R63 ;  /* 0x0000003f0c007986 */ /* 0x0003e2000c10111a */
[C---:B0-----:R-:W-:Y:S01]  /*7bc0*/  IADD3 R10, P0, PT, R36.reuse, R51, RZ ;  /* 0x00000033240a7210 */ /* 0x041fe20007f1e0ff */
[C---:B------:R-:W-:Y:S02]  /*7bd0*/  IMAD R26, R9.reuse, 0x2, R22 ;  /* 0x00000002091a7824 */ /* 0x040fe400078e0216 */
[----:B------:R0:W-:Y:S01]  /*7be0*/  STG.E.U8 desc[UR26][R4.64], R61 ;  /* 0x0000003d04007986 */ /* 0x0001e2000c10111a */
[----:B------:R-:W-:Y:S01]  /*7bf0*/  LEA.HI.X.SX32 R11, R36, R109, 0x1, P0 ;  /* 0x0000006d240b7211 */ /* 0x000fe200000f0eff */
[----:B------:R-:W-:-:S02]  /*7c00*/  IMAD R36, R9, 0x2, R26 ;  /* 0x0000000209247824 */ /* 0x000fc400078e021a */
[----:B------:R3:W-:Y:S02]  /*7c10*/  STG.E.U8 desc[UR26][R6.64], R59 ;  /* 0x0000003b06007986 */ /* 0x0007e4000c10111a */
[----:B------:R-:W-:Y:S01]  /*7c20*/  IMAD R66, R9, 0x2, R36 ;  /* 0x0000000209427824 */ /* 0x000fe200078e0224 */
[-C--:B-1----:R-:W-:Y:S01]  /*7c30*/  IADD3 R12, P1, PT, R40, R51.reuse, RZ ;  /* 0x00000033280c7210 */ /* 0x082fe20007f3e0ff */
[----:B------:R1:W-:Y:S01]  /*7c40*/  STG.E.U8 desc[UR26][R14.64], R57 ;  /* 0x000000390e007986 */ /* 0x0003e2000c10111a */
[----:B0-----:R-:W-:-:S03]  /*7c50*/  IADD3 R4, P0, PT, R38, R51, RZ ;  /* 0x0000003326047210 */ /* 0x001fc60007f1e0ff */
[----:B------:R0:W-:Y:S01]  /*7c60*/  STG.E.U8 desc[UR26][R16.64], R55 ;  /* 0x0000003710007986 */ /* 0x0001e2000c10111a */
[-C--:B------:R-:W-:Y:S02]  /*7c70*/  LEA.HI.X.SX32 R13, R40, R109.reuse, 0x1, P1 ;  /* 0x0000006d280d7211 */ /* 0x080fe400008f0eff */
[----:B------:R-:W-:Y:S01]  /*7c80*/  LEA.HI.X.SX32 R5, R38, R109, 0x1, P0 ;  /* 0x0000006d26057211 */ /* 0x000fe200000f0eff */
[C---:B------:R-:W-:Y:S01]  /*7c90*/  IMAD R38, R9.reuse, 0x2, R66 ;  /* 0x0000000209267824 */ /* 0x040fe200078e0242 */
[C---:B---3--:R-:W-:Y:S01]  /*7ca0*/  IADD3 R6, P0, PT, R42.reuse, R51, RZ ;  /* 0x000000332a067210 */ /* 0x048fe20007f1e0ff */
[----:B------:R-:W-:Y:S02]  /*7cb0*/  STG.E.U8 desc[UR26][R10.64], R53 ;  /* 0x000000350a007986 */ /* 0x000fe4000c10111a */
[C---:B------:R-:W-:Y:S01]  /*7cc0*/  IMAD R40, R9.reuse, 0x2, R38 ;  /* 0x0000000209287824 */ /* 0x040fe200078e0226 */
[----:B------:R-:W-:Y:S01]  /*7cd0*/  LEA.HI.X.SX32 R7, R42, R109, 0x1, P0 ;  /* 0x0000006d2a077211 */ /* 0x000fe200000f0eff */
[----:B------:R3:W-:Y:S01]  /*7ce0*/  STG.E.U8 desc[UR26][R4.64], R21 ;  /* 0x0000001504007986 */ /* 0x0007e2000c10111a */
[-C--:B-1----:R-:W-:Y:S01]  /*7cf0*/  IADD3 R14, P0, PT, R44, R51.reuse, RZ ;  /* 0x000000332c0e7210 */ /* 0x082fe20007f1e0ff */
[C---:B------:R-:W-:Y:S01]  /*7d00*/  IMAD R42, R9.reuse, 0x2, R40 ;  /* 0x00000002092a7824 */ /* 0x040fe200078e0228 */
[----:B0-----:R-:W-:Y:S01]  /*7d10*/  IADD3 R16, P1, PT, R52, R51, RZ ;  /* 0x0000003334107210 */ /* 0x001fe20007f3e0ff */
[----:B------:R0:W-:Y:S01]  /*7d20*/  STG.E.U8 desc[UR26][R12.64], R19 ;  /* 0x000000130c007986 */ /* 0x0001e2000c10111a */
[-C--:B------:R-:W-:Y:S01]  /*7d30*/  LEA.HI.X.SX32 R15, R44, R109.reuse, 0x1, P0 ;  /* 0x0000006d2c0f7211 */ /* 0x080fe200000f0eff */
[C---:B------:R-:W-:Y:S01]  /*7d40*/  IMAD R68, R9.reuse, 0x2, R42 ;  /* 0x0000000209447824 */ /* 0x040fe200078e022a */
[----:B------:R-:W-:Y:S01]  /*7d50*/  LEA.HI.X.SX32 R17, R52, R109, 0x1, P1 ;  /* 0x0000006d34117211 */ /* 0x000fe200008f0eff */
[----:B------:R1:W-:Y:S01]  /*7d60*/  STG.E.U8 desc[UR26][R6.64], R45 ;  /* 0x0000002d06007986 */ /* 0x0003e2000c10111a */
[-C--:B------:R-:W-:Y:S01]  /*7d70*/  IADD3 R20, P1, PT, R58, R51.reuse, RZ ;  /* 0x000000333a147210 */ /* 0x080fe20007f3e0ff */
[C---:B------:R-:W-:Y:S01]  /*7d80*/  IMAD R44, R9.reuse, 0x2, R68 ;  /* 0x00000002092c7824 */ /* 0x040fe200078e0244 */
[----:B---3--:R-:W-:Y:S01]  /*7d90*/  IADD3 R4, P0, PT, R54, R51, RZ ;  /* 0x0000003336047210 */ /* 0x008fe20007f1e0ff */
[----:B------:R-:W-:Y:S02]  /*7da0*/  STG.E.U8 desc[UR26][R14.64], R43 ;  /* 0x0000002b0e007986 */ /* 0x000fe4000c10111a */
[----:B------:R-:W-:Y:S01]  /*7db0*/  IMAD R72, R9, 0x2, R44 ;  /* 0x0000000209487824 */ /* 0x000fe200078e022c */
[----:B------:R-:W-:-:S02]  /*7dc0*/  LEA.HI.X.SX32 R21, R58, R109, 0x1, P1 ;  /* 0x0000006d3a157211 */ /* 0x000fc400008f0eff */
[----:B------:R-:W-:Y:S01]  /*7dd0*/  LEA.HI.X.SX32 R5, R54, R109, 0x1, P0 ;  /* 0x0000006d36057211 */ /* 0x000fe200000f0eff */
[C---:B------:R-:W-:Y:S01]  /*7de0*/  IMAD R54, R9.reuse, 0x2, R72 ;  /* 0x0000000209367824 */ /* 0x040fe200078e0248 */
[-C--:B------:R-:W-:Y:S01]  /*7df0*/  IADD3 R18, P0, PT, R56, R51.reuse, RZ ;  /* 0x0000003338127210 */ /* 0x080fe20007f1e0ff */
[----:B------:R3:W-:Y:S01]  /*7e00*/  STG.E.U8 desc[UR26][R16.64], R41 ;  /* 0x0000002910007986 */ /* 0x0007e2000c10111a */
[----:B0-----:R-:W-:Y:S01]  /*7e10*/  IADD3 R12, P1, PT, R64, R51, RZ ;  /* 0x00000033400c7210 */ /* 0x001fe20007f3e0ff */
[C---:B------:R-:W-:Y:S01]  /*7e20*/  IMAD R74, R9.reuse, 0x2, R54 ;  /* 0x00000002094a7824 */ /* 0x040fe200078e0236 */
[----:B------:R-:W-:Y:S01]  /*7e30*/  LEA.HI.X.SX32 R19, R56, R109, 0x1, P0 ;  /* 0x0000006d38137211 */ /* 0x000fe200000f0eff */
[----:B------:R-:W-:Y:S01]  /*7e40*/  STG.E.U8 desc[UR26][R4.64], R39 ;  /* 0x0000002704007986 */ /* 0x000fe2000c10111a */
[----:B-1----:R-:W-:Y:S01]  /*7e50*/  IADD3 R6, P0, PT, R60, R51, RZ ;  /* 0x000000333c067210 */ /* 0x002fe20007f1e0ff */
[C---:B--2---:R-:W-:Y:S01]  /*7e60*/  IMAD R76, R9.reuse, 0x2, R74 ;  /* 0x00000002094c7824 */ /* 0x044fe200078e024a */
[-C--:B------:R-:W-:Y:S01]  /*7e70*/  LEA.HI.X.SX32 R13, R64, R109.reuse, 0x1, P1 ;  /* 0x0000006d400d7211 */ /* 0x080fe200008f0eff */
[----:B------:R0:W-:Y:S01]  /*7e80*/  STG.E.U8 desc[UR26][R18.64], R37 ;  /* 0x0000002512007986 */ /* 0x0001e2000c10111a */
[----:B------:R-:W-:Y:S01]  /*7e90*/  LEA.HI.X.SX32 R7, R60, R109, 0x1, P0 ;  /* 0x0000006d3c077211 */ /* 0x000fe200000f0eff */
[C---:B------:R-:W-:Y:S01]  /*7ea0*/  IMAD R78, R9.reuse, 0x2, R76 ;  /* 0x00000002094e7824 */ /* 0x040fe200078e024c */
[-C--:B------:R-:W-:Y:S01]  /*7eb0*/  IADD3 R10, P0, PT, R62, R51.reuse, RZ ;  /* 0x000000333e0a7210 */ /* 0x080fe20007f1e0ff */
[----:B------:R1:W-:Y:S01]  /*7ec0*/  STG.E.U8 desc[UR26][R20.64], R27 ;  /* 0x0000001b14007986 */ /* 0x0003e2000c10111a */
[----:B---3--:R-:W-:Y:S01]  /*7ed0*/  IADD3 R16, P1, PT, R26, R51, RZ ;  /* 0x000000331a107210 */ /* 0x008fe20007f3e0ff */
[C---:B------:R-:W-:Y:S01]  /*7ee0*/  IMAD R60, R9.reuse, 0x2, R78 ;  /* 0x00000002093c7824 */ /* 0x040fe200078e024e */
[----:B------:R-:W-:Y:S01]  /*7ef0*/  LEA.HI.X.SX32 R11, R62, R109, 0x1, P0 ;  /* 0x0000006d3e0b7211 */ /* 0x000fe200000f0eff */
[----:B------:R2:W-:Y:S01]  /*7f00*/  STG.E.U8 desc[UR26][R6.64], R23 ;  /* 0x0000001706007986 */ /* 0x0005e2000c10111a */
[----:B------:R-:W-:Y:S01]  /*7f10*/  IADD3 R14, P0, PT, R22, R51, RZ ;  /* 0x00000033160e7210 */ /* 0x000fe20007f1e0ff */
[C---:B------:R-:W-:Y:S01]  /*7f20*/  IMAD R80, R9.reuse, 0x2, R60 ;  /* 0x0000000209507824 */ /* 0x040fe200078e023c */
[-C--:B------:R-:W-:Y:S01]  /*7f30*/  LEA.HI.X.SX32 R17, R26, R109.reuse, 0x1, P1 ;  /* 0x0000006d1a117211 */ /* 0x080fe200008f0eff */
[----:B------:R-:W3:Y:S01]  /*7f40*/  LDS.128 R4, [R2+UR7] ;  /* 0x0000000702047984 */ /* 0x000ee20008000c00 */
[----:B------:R-:W-:Y:S01]  /*7f50*/  LEA.HI.X.SX32 R15, R22, R109, 0x1, P0 ;  /* 0x0000006d160f7211 */ /* 0x000fe200000f0eff */
[----:B------:R-:W-:Y:S01]  /*7f60*/  IMAD R82, R9, 0x2, R80 ;  /* 0x0000000209527824 */ /* 0x000fe200078e0250 */
[----:B0-----:R-:W-:-:S02]  /*7f70*/  IADD3 R18, P0, PT, R36, R51, RZ ;  /* 0x0000003324127210 */ /* 0x001fc40007f1e0ff */
[----:B-1----:R-:W-:Y:S01]  /*7f80*/  IADD3 R20, P1, PT, R66, R51, RZ ;  /* 0x0000003342147210 */ /* 0x002fe20007f3e0ff */
[C---:B------:R-:W-:Y:S01]  /*7f90*/  IMAD R84, R9.reuse, 0x2, R82 ;  /* 0x0000000209547824 */ /* 0x040fe200078e0252 */
[-C--:B------:R-:W-:Y:S02]  /*7fa0*/  LEA.HI.X.SX32 R19, R36, R109.reuse, 0x1, P0 ;  /* 0x0000006d24137211 */ /* 0x080fe400000f0eff */
[----:B------:R-:W-:Y:S01]  /*7fb0*/  LEA.HI.X.SX32 R21, R66, R109, 0x1, P1 ;  /* 0x0000006d42157211 */ /* 0x000fe200008f0eff */
[C---:B------:R-:W-:Y:S01]  /*7fc0*/  IMAD R86, R9.reuse, 0x2, R84 ;  /* 0x0000000209567824 */ /* 0x040fe200078e0254 */
[-C--:B------:R-:W-:Y:S02]  /*7fd0*/  IADD3 R22, P0, PT, R38, R51.reuse, RZ ;  /* 0x0000003326167210 */ /* 0x080fe40007f1e0ff */
[----:B------:R-:W-:Y:S01]  /*7fe0*/  IADD3 R26, P1, PT, R40, R51, RZ ;  /* 0x00000033281a7210 */ /* 0x000fe20007f3e0ff */
[----:B------:R-:W-:Y:S01]  /*7ff0*/  IMAD R88, R9, 0x2, R86 ;  /* 0x0000000209587824 */ /* 0x000fe200078e0256 */
[----:B--2---:R-:W-:-:S02]  /*8000*/  LEA.HI.X.SX32 R23, R38, R109, 0x1, P0 ;  /* 0x0000006d26177211 */ /* 0x004fc400000f0eff */
[----:B------:R-:W-:Y:S01]  /*8010*/  LEA.HI.X.SX32 R27, R40, R109, 0x1, P1 ;  /* 0x0000006d281b7211 */ /* 0x000fe200008f0eff */
[C---:B------:R-:W-:Y:S01]  /*8020*/  IMAD R90, R9.reuse, 0x2, R88 ;  /* 0x00000002095a7824 */ /* 0x040fe200078e0258 */
[-C--:B------:R-:W-:Y:S02]  /*8030*/  IADD3 R40, P0, PT, R42, R51.reuse, RZ ;  /* 0x000000332a287210 */ /* 0x080fe40007f1e0ff */
[-C--:B------:R-:W-:Y:S01]  /*8040*/  IADD3 R38, P1, PT, R68, R51.reuse, RZ ;  /* 0x0000003344267210 */ /* 0x080fe20007f3e0ff */
[C---:B------:R-:W-:Y:S01]  /*8050*/  IMAD R92, R9.reuse, 0x2, R90 ;  /* 0x00000002095c7824 */ /* 0x040fe200078e025a */
[----:B------:R-:W-:Y:S02]  /*8060*/  IADD3 R36, P2, PT, R44, R51, RZ ;  /* 0x000000332c247210 */ /* 0x000fe40007f5e0ff */
[-C--:B------:R-:W-:Y:S01]  /*8070*/  LEA.HI.X.SX32 R41, R42, R109.reuse, 0x1, P0 ;  /* 0x0000006d2a297211 */ /* 0x080fe200000f0eff */
[----:B------:R-:W-:Y:S01]  /*8080*/  IMAD R94, R9, 0x2, R92 ;  /* 0x00000002095e7824 */ /* 0x000fe200078e025c */
[----:B------:R-:W-:-:S02]  /*8090*/  LEA.HI.X.SX32 R39, R68, R109, 0x1, P1 ;  /* 0x0000006d44277211 */ /* 0x000fc400008f0eff */
        /* <DEDUP_REMOVED lines=18> */
[----:B------:R-:W-:Y:S01]  /*81c0*/  IADD3 R60, P0, PT, R80, R51, RZ ;  /* 0x00000033503c7210 */ /* 0x000fe20007f1e0ff */
[C---:B------:R-:W-:Y:S01]  /*81d0*/  IMAD R110, R9.reuse, 0x2, R106 ;  /* 0x00000002096e7824 */ /* 0x040fe200078e026a */
[----:B------:R-:W-:Y:S02]  /*81e0*/  LEA.HI.X.SX32 R57, R78, R109, 0x1, P1 ;  /* 0x0000006d4e397211 */ /* 0x000fe400008f0eff */
[----:B------:R-:W-:Y:S01]  /*81f0*/  IADD3 R62, P1, PT, R82, R51, RZ ;  /* 0x00000033523e7210 */ /* 0x000fe20007f3e0ff */
[C---:B------:R-:W-:Y:S01]  /*8200*/  IMAD R112, R9.reuse, 0x2, R110 ;  /* 0x0000000209707824 */ /* 0x040fe200078e026e */
[----:B------:R-:W-:Y:S02]  /*8210*/  LEA.HI.X.SX32 R61, R80, R109, 0x1, P0 ;  /* 0x0000006d503d7211 */ /* 0x000fe400000f0eff */
[-C--:B------:R-:W-:Y:S01]  /*8220*/  IADD3 R66, P0, PT, R86, R51.reuse, RZ ;  /* 0x0000003356427210 */ /* 0x080fe20007f1e0ff */
[----:B------:R-:W-:Y:S01]  /*8230*/  IMAD R114, R9, 0x2, R112 ;  /* 0x0000000209727824 */ /* 0x000fe200078e0270 */
[----:B------:R-:W-:-:S02]  /*8240*/  IADD3 R64, P2, PT, R84, R51, RZ ;  /* 0x0000003354407210 */ /* 0x000fc40007f5e0ff */
[----:B------:R-:W-:Y:S01]  /*8250*/  LEA.HI.X.SX32 R63, R82, R109, 0x1, P1 ;  /* 0x0000006d523f7211 */ /* 0x000fe200008f0eff */
[C---:B------:R-:W-:Y:S01]  /*8260*/  IMAD R116, R9.reuse, 0x2, R114 ;  /* 0x0000000209747824 */ /* 0x040fe200078e0272 */
[----:B------:R-:W-:Y:S02]  /*8270*/  IADD3 R68, P1, PT, R88, R51, RZ ;  /* 0x0000003358447210 */ /* 0x000fe40007f3e0ff */
[----:B------:R-:W-:Y:S01]  /*8280*/  LEA.HI.X.SX32 R67, R86, R109, 0x1, P0 ;  /* 0x0000006d56437211 */ /* 0x000fe200000f0eff */
[C---:B------:R-:W-:Y:S01]  /*8290*/  IMAD R118, R9.reuse, 0x2, R116 ;  /* 0x0000000209767824 */ /* 0x040fe200078e0274 */
[----:B------:R-:W-:Y:S02]  /*82a0*/  IADD3 R74, P0, PT, R92, R51, RZ ;  /* 0x000000335c4a7210 */ /* 0x000fe40007f1e0ff */
[----:B------:R-:W-:Y:S01]  /*82b0*/  LEA.HI.X.SX32 R65, R84, R109, 0x1, P2 ;  /* 0x0000006d54417211 */ /* 0x000fe200010f0eff */
        /* <DEDUP_REMOVED lines=22> */
[----:B------:R-:W-:Y:S02]  /*8420*/  LEA.HI.X.SX32 R87, R104, R109, 0x1, P0 ;  /* 0x0000006d68577211 */ /* 0x000fe400000f0eff */
[----:B------:R-:W-:Y:S02]  /*8430*/  IADD3 R92, P0, PT, R112, R51, RZ ;  /* 0x00000033705c7210 */ /* 0x000fe40007f1e0ff */
[----:B------:R-:W-:Y:S02]  /*8440*/  LEA.HI.X.SX32 R85, R102, R109, 0x1, P2 ;  /* 0x0000006d66557211 */ /* 0x000fe400010f0eff */
        /* <DEDUP_REMOVED lines=9> */
[-C--:B------:R-:W-:Y:S01]  /*84e0*/  LEA.HI.X.SX32 R99, R118, R109.reuse, 0x1, P0 ;  /* 0x0000006d76637211 */ /* 0x080fe200000f0eff */
[C---:B------:R-:W-:Y:S01]  /*84f0*/  IMAD R118, R9.reuse, 0x2, R132 ;  /* 0x0000000209767824 */ /* 0x040fe200078e0284 */
[----:B------:R-:W-:Y:S02]  /*8500*/  LEA.HI.X.SX32 R97, R116, R109, 0x1, P2 ;  /* 0x0000006d74617211 */ /* 0x000fe400010f0eff */
[----:B------:R-:W-:Y:S01]  /*8510*/  IADD3 R102, P2, PT, R122, R51, RZ ;  /* 0x000000337a667210 */ /* 0x000fe20007f5e0ff */
[----:B------:R-:W-:Y:S01]  /*8520*/  IMAD R134, R9, 0x2, R118 ;  /* 0x0000000209867824 */ /* 0x000fe200078e0276 */
[----:B------:R-:W-:-:S02]  /*8530*/  LEA.HI.X.SX32 R101, R120, R109, 0x1, P1 ;  /* 0x0000006d78657211 */ /* 0x000fc400008f0eff */
[----:B------:R-:W-:Y:S02]  /*8540*/  IADD3 R106, P1, PT, R126, R51, RZ ;  /* 0x000000337e6a7210 */ /* 0x000fe40007f3e0ff */
[----:B------:R-:W-:Y:S02]  /*8550*/  LEA.HI.X.SX32 R103, R122, R109, 0x1, P2 ;  /* 0x0000006d7a677211 */ /* 0x000fe400010f0eff */
        /* <DEDUP_REMOVED lines=10> */
[----:B------:R-:W-:Y:S01]  /*8600*/  IMAD R130, R9, 0x2, R128 ;  /* 0x0000000209827824 */ /* 0x000fe200078e0280 */
[----:B------:R-:W-:Y:S02]  /*8610*/  IADD3 R116, P2, PT, R118, R51, RZ ;  /* 0x0000003376747210 */ /* 0x000fe40007f5e0ff */
[----:B------:R-:W-:-:S02]  /*8620*/  LEA.HI.X.SX32 R115, R132, R109, 0x1, P1 ;  /* 0x0000006d84737211 */ /* 0x000fc400008f0eff */
[----:B------:R-:W-:Y:S02]  /*8630*/  LEA.HI.X.SX32 R117, R118, R109, 0x1, P2 ;  /* 0x0000006d76757211 */ /* 0x000fe400010f0eff */
[-C--:B------:R-:W-:Y:S02]  /*8640*/  IADD3 R118, P0, PT, R134, R51.reuse, RZ ;  /* 0x0000003386767210 */ /* 0x080fe40007f1e0ff */
[-C--:B------:R-:W-:Y:S02]  /*8650*/  IADD3 R120, P1, PT, R126, R51.reuse, RZ ;  /* 0x000000337e787210 */ /* 0x080fe40007f3e0ff */
[-C--:B------:R-:W-:Y:S02]  /*8660*/  IADD3 R122, P2, PT, R128, R51.reuse, RZ ;  /* 0x00000033807a7210 */ /* 0x080fe40007f5e0ff */
[----:B------:R-:W-:Y:S02]  /*8670*/  IADD3 R124, P3, PT, R130, R51, RZ ;  /* 0x00000033827c7210 */ /* 0x000fe40007f7e0ff */
[----:B------:R-:W-:-:S02]  /*8680*/  LEA.HI.X.SX32 R119, R134, R109, 0x1, P0 ;  /* 0x0000006d86777211 */ /* 0x000fc400000f0eff */
[-C--:B------:R-:W-:Y:S02]  /*8690*/  LEA.HI.X.SX32 R121, R126, R109.reuse, 0x1, P1 ;  /* 0x0000006d7e797211 */ /* 0x080fe400008f0eff */
[-C--:B------:R-:W-:Y:S02]  /*86a0*/  LEA.HI.X.SX32 R123, R128, R109.reuse, 0x1, P2 ;  /* 0x0000006d807b7211 */ /* 0x080fe400010f0eff */
[----:B------:R-:W-:Y:S02]  /*86b0*/  LEA.HI.X.SX32 R125, R130, R109, 0x1, P3 ;  /* 0x0000006d827d7211 */ /* 0x000fe400018f0eff */
[C---:B---3--:R-:W-:Y:S02]  /*86c0*/  PRMT R145, R4.reuse, 0x7773, RZ ;  /* 0x0000777304917816 */ /* 0x048fe400000000ff */
[C---:B------:R-:W-:Y:S02]  /*86d0*/  PRMT R147, R4.reuse, 0x7772, RZ ;  /* 0x0000777204937816 */ /* 0x040fe400000000ff */
[----:B------:R-:W-:-:S02]  /*86e0*/  PRMT R149, R4, 0x7771, RZ ;  /* 0x0000777104957816 */ /* 0x000fc400000000ff */
[----:B------:R-:W-:Y:S02]  /*86f0*/  PRMT R151, R4, 0x7770, RZ ;  /* 0x0000777004977816 */ /* 0x000fe400000000ff */
[C---:B------:R-:W-:Y:S02]  /*8700*/  PRMT R137, R5.reuse, 0x7773, RZ ;  /* 0x0000777305897816 */ /* 0x040fe400000000ff */
[C---:B------:R-:W-:Y:S01]  /*8710*/  PRMT R139, R5.reuse, 0x7772, RZ ;  /* 0x00007772058b7816 */ /* 0x040fe200000000ff */
[----:B------:R-:W-:Y:S01]  /*8720*/  STG.E.U8 desc[UR26][R10.64], R151 ;  /* 0x000000970a007986 */ /* 0x000fe2000c10111a */
[C---:B------:R-:W-:Y:S02]  /*8730*/  PRMT R141, R5.reuse, 0x7771, RZ ;  /* 0x00007771058d7816 */ /* 0x040fe400000000ff */
[----:B------:R-:W-:Y:S01]  /*8740*/  PRMT R143, R5, 0x7770, RZ ;  /* 0x00007770058f7816 */ /* 0x000fe200000000ff */
[----:B------:R-:W-:Y:S01]  /*8750*/  STG.E.U8 desc[UR26][R12.64], R149 ;  /* 0x000000950c007986 */ /* 0x000fe2000c10111a */
[----:B------:R-:W-:-:S02]  /*8760*/  PRMT R129, R6, 0x7773, RZ ;  /* 0x0000777306817816 */ /* 0x000fc400000000ff */
[C---:B------:R-:W-:Y:S01]  /*8770*/  PRMT R131, R6.reuse, 0x7772, RZ ;  /* 0x0000777206837816 */ /* 0x040fe200000000ff */
[----:B------:R-:W-:Y:S01]  /*8780*/  STG.E.U8 desc[UR26][R14.64], R147 ;  /* 0x000000930e007986 */ /* 0x000fe2000c10111a */
[C---:B------:R-:W-:Y:S02]  /*8790*/  PRMT R133, R6.reuse, 0x7771, RZ ;  /* 0x0000777106857816 */ /* 0x040fe400000000ff */
[----:B------:R-:W-:Y:S01]  /*87a0*/  PRMT R135, R6, 0x7770, RZ ;  /* 0x0000777006877816 */ /* 0x000fe200000000ff */
[----:B------:R-:W-:Y:S01]  /*87b0*/  STG.E.U8 desc[UR26][R16.64], R145 ;  /* 0x0000009110007986 */ /* 0x000fe2000c10111a */
[C---:B------:R-:W-:Y:S02]  /*87c0*/  PRMT R9, R7.reuse, 0x7773, RZ ;  /* 0x0000777307097816 */ /* 0x040fe400000000ff */
[C---:B------:R-:W-:Y:S01]  /*87d0*/  PRMT R51, R7.reuse, 0x7772, RZ ;  /* 0x0000777207337816 */ /* 0x040fe200000000ff */
[----:B------:R-:W-:Y:S01]  /*87e0*/  STG.E.U8 desc[UR26][R18.64], R143 ;  /* 0x0000008f12007986 */ /* 0x000fe2000c10111a */
[----:B------:R-:W-:-:S02]  /*87f0*/  PRMT R109, R7, 0x7771, RZ ;  /* 0x00007771076d7816 */ /* 0x000fc400000000ff */
[----:B------:R-:W-:Y:S01]  /*8800*/  PRMT R127, R7, 0x7770, RZ ;  /* 0x00007770077f7816 */ /* 0x000fe200000000ff */
[----:B------:R-:W-:Y:S01]  /*8810*/  STG.E.U8 desc[UR26][R20.64], R141 ;  /* 0x0000008d14007986 */ /* 0x000fe2000c10111a */
[----:B------:R-:W-:-:S03]  /*8820*/  ISETP.GE.U32.AND P0, PT, R108, 0x80, PT ;  /* 0x000000806c00780c */ /* 0x000fc60003f06070 */
[----:B------:R-:W0:Y:S04]  /*8830*/  LDS.128 R4, [R2+UR7+0x1000] ;  /* 0x0010000702047984 */ /* 0x000e280008000c00 */
[----:B------:R-:W-:Y:S04]  /*8840*/  STG.E.U8 desc[UR26][R22.64], R139 ;  /* 0x0000008b16007986 */ /* 0x000fe8000c10111a */
[----:B------:R-:W-:Y:S04]  /*8850*/  STG.E.U8 desc[UR26][R26.64], R137 ;  /* 0x000000891a007986 */ /* 0x000fe8000c10111a */
[----:B------:R-:W-:Y:S04]  /*8860*/  STG.E.U8 desc[UR26][R40.64], R135 ;  /* 0x0000008728007986 */ /* 0x000fe8000c10111a */
[----:B------:R-:W-:Y:S04]  /*8870*/  STG.E.U8 desc[UR26][R38.64], R133 ;  /* 0x0000008526007986 */ /* 0x000fe8000c10111a */
[----:B------:R0:W-:Y:S04]  /*8880*/  STG.E.U8 desc[UR26][R36.64], R131 ;  /* 0x0000008324007986 */ /* 0x0001e8000c10111a */
[----:B------:R-:W-:Y:S04]  /*8890*/  STG.E.U8 desc[UR26][R52.64], R129 ;  /* 0x0000008134007986 */ /* 0x000fe8000c10111a */
[----:B------:R-:W-:Y:S04]  /*88a0*/  STG.E.U8 desc[UR26][R44.64], R127 ;  /* 0x0000007f2c007986 */ /* 0x000fe8000c10111a */
[----:B------:R-:W-:Y:S04]  /*88b0*/  STG.E.U8 desc[UR26][R42.64], R109 ;  /* 0x0000006d2a007986 */ /* 0x000fe8000c10111a */
[----:B------:R-:W-:Y:S04]  /*88c0*/  STG.E.U8 desc[UR26][R58.64], R51 ;  /* 0x000000333a007986 */ /* 0x000fe8000c10111a */
[----:B------:R-:W-:Y:S01]  /*88d0*/  STG.E.U8 desc[UR26][R56.64], R9 ;  /* 0x0000000938007986 */ /* 0x000fe2000c10111a */
[----:B0-----:R-:W-:-:S02]  /*88e0*/  PRMT R37, R4, 0x7770, RZ ;  /* 0x0000777004257816 */ /* 0x001fc400000000ff */
[C---:B------:R-:W-:Y:S01]  /*88f0*/  PRMT R27, R5.reuse, 0x7770, RZ ;  /* 0x00007770051b7816 */ /* 0x040fe200000000ff */
[----:B------:R0:W-:Y:S01]  /*8900*/  STG.E.U8 desc[UR26][R54.64], R31 ;  /* 0x0000001f36007986 */ /* 0x0001e2000c10111a */
[C---:B------:R-:W-:Y:S02]  /*8910*/  PRMT R23, R5.reuse, 0x7772, RZ ;  /* 0x0000777205177816 */ /* 0x040fe400000000ff */
[----:B------:R-:W-:Y:S01]  /*8920*/  PRMT R21, R5, 0x7773, RZ ;  /* 0x0000777305157816 */ /* 0x000fe200000000ff */
[----:B------:R1:W-:Y:S01]  /*8930*/  STG.E.U8 desc[UR26][R60.64], R25 ;  /* 0x000000193c007986 */ /* 0x0003e2000c10111a */
[C---:B------:R-:W-:Y:S02]  /*8940*/  PRMT R19, R6.reuse, 0x7770, RZ ;  /* 0x0000777006137816 */ /* 0x040fe400000000ff */
[C---:B------:R-:W-:Y:S01]  /*8950*/  PRMT R17, R6.reuse, 0x7771, RZ ;  /* 0x0000777106117816 */ /* 0x040fe200000000ff */
[----:B------:R-:W-:Y:S01]  /*8960*/  STG.E.U8 desc[UR26][R62.64], R24 ;  /* 0x000000183e007986 */ /* 0x000fe2000c10111a */
[----:B------:R-:W-:-:S02]  /*8970*/  PRMT R15, R6, 0x7772, RZ ;  /* 0x00007772060f7816 */ /* 0x000fc400000000ff */
[----:B------:R-:W-:Y:S01]  /*8980*/  PRMT R13, R6, 0x7773, RZ ;  /* 0x00007773060d7816 */ /* 0x000fe200000000ff */
[----:B------:R-:W-:Y:S01]  /*8990*/  STG.E.U8 desc[UR26][R64.64], R8 ;  /* 0x0000000840007986 */ /* 0x000fe2000c10111a */
[----:B0-----:R-:W-:Y:S02]  /*89a0*/  PRMT R31, R4, 0x7773, RZ ;  /* 0x00007773041f7816 */ /* 0x001fe400000000ff */
[----:B------:R-:W-:Y:S01]  /*89b0*/  PRMT R9, R7, 0x7772, RZ ;  /* 0x0000777207097816 */ /* 0x000fe200000000ff */
[----:B------:R0:W-:Y:S01]  /*89c0*/  STG.E.U8 desc[UR26][R66.64], R35 ;  /* 0x0000002342007986 */ /* 0x0001e2000c10111a */
[----:B-1----:R-:W-:Y:S02]  /*89d0*/  PRMT R25, R5, 0x7771, RZ ;  /* 0x0000777105197816 */ /* 0x002fe400000000ff */
[C---:B------:R-:W-:Y:S01]  /*89e0*/  PRMT R5, R7.reuse, 0x7773, RZ ;  /* 0x0000777307057816 */ /* 0x040fe200000000ff */
[----:B------:R-:W-:Y:S01]  /*89f0*/  STG.E.U8 desc[UR26][R68.64], R30 ;  /* 0x0000001e44007986 */ /* 0x000fe2000c10111a */
[----:B------:R-:W-:-:S02]  /*8a00*/  PRMT R11, R7, 0x7771, RZ ;  /* 0x00007771070b7816 */ /* 0x000fc400000000ff */
[----:B------:R-:W-:Y:S01]  /*8a10*/  PRMT R7, R7, 0x7770, RZ ;  /* 0x0000777007077816 */ /* 0x000fe200000000ff */
[----:B------:R1:W-:Y:S04]  /*8a20*/  STG.E.U8 desc[UR26][R72.64], R29 ;  /* 0x0000001d48007986 */ /* 0x0003e8000c10111a */
[----:B------:R-:W-:Y:S01]  /*8a30*/  STG.E.U8 desc[UR26][R74.64], R28 ;  /* 0x0000001c4a007986 */ /* 0x000fe2000c10111a */
[----:B0-----:R-:W-:-:S03]  /*8a40*/  PRMT R35, R4, 0x7771, RZ ;  /* 0x0000777104237816 */ /* 0x001fc600000000ff */
[----:B------:R-:W-:Y:S04]  /*8a50*/  STG.E.U8 desc[UR26][R76.64], R49 ;  /* 0x000000314c007986 */ /* 0x000fe8000c10111a */
[----:B------:R-:W-:Y:S01]  /*8a60*/  STG.E.U8 desc[UR26][R78.64], R34 ;  /* 0x000000224e007986 */ /* 0x000fe2000c10111a */
[----:B-1----:R-:W-:Y:S01]  /*8a70*/  PRMT R29, R4, 0x7772, RZ ;  /* 0x00007772041d7816 */ /* 0x002fe200000000ff */
[C---:B------:R-:W-:Y:S02]  /*8a80*/  IMAD.HI R4, R3.reuse, 0x4, RZ ;  /* 0x0000000403047827 */ /* 0x040fe400078e02ff */
[----:B------:R-:W-:Y:S04]  /*8a90*/  STG.E.U8 desc[UR26][R80.64], R33 ;  /* 0x0000002150007986 */ /* 0x000fe8000c10111a */
        /* <DEDUP_REMOVED lines=15> */
[----:B------:R0:W-:Y:S04]  /*8b90*/  STG.E.U8 desc[UR26][R114.64], R15 ;  /* 0x0000000f72007986 */ /* 0x0001e8000c10111a */
[----:B------:R-:W-:Y:S04]  /*8ba0*/  STG.E.U8 desc[UR26][R116.64], R13 ;  /* 0x0000000d74007986 */ /* 0x000fe8000c10111a */
[----:B------:R1:W-:Y:S04]  /*8bb0*/  STG.E.U8 desc[UR26][R118.64], R7 ;  /* 0x0000000776007986 */ /* 0x0003e8000c10111a */
[----:B------:R-:W-:Y:S01]  /*8bc0*/  STG.E.U8 desc[UR26][R120.64], R11 ;  /* 0x0000000b78007986 */ /* 0x000fe2000c10111a */
[----:B0-----:R-:W0:Y:S03]  /*8bd0*/  LDC.64 R14, c[0x0][0x3a0] ;  /* 0x0000e800ff0e7b82 */ /* 0x001e260000000a00 */
[----:B------:R-:W-:Y:S04]  /*8be0*/  STG.E.U8 desc[UR26][R122.64], R9 ;  /* 0x000000097a007986 */ /* 0x000fe8000c10111a */
[----:B------:R-:W-:Y:S01]  /*8bf0*/  STG.E.U8 desc[UR26][R124.64], R5 ;  /* 0x000000057c007986 */ /* 0x000fe2000c10111a */
[----:B-1----:R-:W-:Y:S01]  /*8c00*/  IMAD.SHL.U32 R7, R3, 0x4, RZ ;  /* 0x0000000403077824 */ /* 0x002fe200078e00ff */
[----:B------:R-:W-:Y:S04]  /*8c10*/  BAR.SYNC.DEFER_BLOCKING 0x0 ;  /* 0x0000000000007b1d */ /* 0x000fe80000010000 */
[----:B0-----:R-:W-:-:S04]  /*8c20*/  IADD3 R2, P1, P2, R7, UR6, R14 ;  /* 0x0000000607027c10 */ /* 0x001fc8000fa3e00e */
[----:B------:R-:W-:Y:S01]  /*8c30*/  IADD3.X R3, PT, PT, R4, UR5, R15, P1, P2 ;  /* 0x0000000504037c10 */ /* 0x000fe20008fe440f */
[----:B------:R-:W-:Y:S01]  /*8c40*/  STSM.16.M88 [R71], R0 ;  /* 0x0000000047007844 */ /* 0x000fe20000000000 */
[----:B------:R-:W-:Y:S06]  /*8c50*/  BAR.SYNC.DEFER_BLOCKING 0x0 ;  /* 0x0000000000007b1d */ /* 0x000fec0000010000 */
[----:B------:R-:W0:Y:S04]  /*8c60*/  LDSM.16.M88 R19, [R70+UR7] ;  /* 0x000000074613783b */ /* 0x000e280008000000 */
[----:B0-----:R0:W-:Y:S01]  /*8c70*/  @!P0 STG.E desc[UR26][R2.64], R19 ;  /* 0x0000001302008986 */ /* 0x0011e2000c10191a */
[----:B------:R-:W-:Y:S06]  /*8c80*/  BAR.SYNC.DEFER_BLOCKING 0x0 ;  /* 0x0000000000007b1d */ /* 0x000fec0000010000 */
[----:B------:R-:W-:Y:S05]  /*8c90*/  @P5 BRA `(.L_x_21) ;  /* 0x0000000000a05947 */ /* 0x000fea0003800000 */
[----:B------:R-:W1:Y:S01]  /*8ca0*/  S2UR UR5, SR_CgaCtaId ;  /* 0x00000000000579c3 */ /* 0x000e620000008800 */
[----:B------:R-:W-:Y:S01]  /*8cb0*/  NOP ;  /* 0x0000000000007918 */ /* 0x000fe20000000000 */
[----:B------:R-:W-:Y:S01]  /*8cc0*/  UMOV UR4, 0x50 ;  /* 0x0000005000047882 */ /* 0x000fe20000000000 */
[----:B------:R-:W-:Y:S02]  /*8cd0*/  IMAD.U32 R0, RZ, RZ, UR33 ;  /* 0x00000021ff007e24 */ /* 0x000fe4000f8e00ff */
[----:B0-----:R-:W-:Y:S02]  /*8ce0*/  IMAD.MOV.U32 R3, RZ, RZ, 0xff ;  /* 0x000000ffff037424 */ /* 0x001fe400078e00ff */
[----:B------:R-:W-:Y:S01]  /*8cf0*/  IMAD.MOV.U32 R7, RZ, RZ, 0x1 ;  /* 0x00000001ff077424 */ /* 0x000fe200078e00ff */
[----:B------:R-:W-:-:S04]  /*8d00*/  LOP3.LUT R0, R0, 0xffff, RZ, 0xc0, !PT ;  /* 0x0000ffff00007812 */ /* 0x000fc800078ec0ff */
[----:B------:R-:W-:-:S05]  /*8d10*/  SHF.R.U32.HI R0, RZ, 0x5, R0 ;  /* 0x00000005ff007819 */ /* 0x000fca0000011600 */
[----:B------:R-:W-:Y:S01]  /*8d20*/  VIADD R2, R0, 0x10 ;  /* 0x0000001000027836 */ /* 0x000fe20000000000 */
[----:B------:R-:W-:Y:S01]  /*8d30*/  SHF.L.U32 R0, R3, R0, RZ ;  /* 0x0000000003007219 */ /* 0x000fe200000006ff */
[----:B-1----:R-:W-:-:S03]  /*8d40*/  ULEA UR6, UR5, UR4, 0x18 ;  /* 0x0000000405067291 */ /* 0x002fc6000f8ec0ff */
[----:B------:R-:W-:-:S04]  /*8d50*/  SHF.L.U32 R3, R7, R2, RZ ;  /* 0x0000000207037219 */ /* 0x000fc800000006ff */
[----:B------:R-:W-:Y:S02]  /*8d60*/  LOP3.LUT R0, R3, R0, RZ, 0xfc, !PT ;  /* 0x0000000003007212 */ /* 0x000fe400078efcff */
[----:B------:R-:W0:Y:S02]  /*8d70*/  LDS R5, [UR6] ;  /* 0x00000006ff057984 */ /* 0x000e240008000800 */
[C---:B------:R-:W-:Y:S02]  /*8d80*/  LOP3.LUT R2, R0.reuse, 0xffff, RZ, 0xc0, !PT ;  /* 0x0000ffff00027812 */ /* 0x040fe400078ec0ff */
[----:B0-----:R-:W-:-:S04]  /*8d90*/  LOP3.LUT R3, R0, 0xffff, R5, 0x80, !PT ;  /* 0x0000ffff00037812 */ /* 0x001fc800078e8005 */
[----:B------:R-:W-:-:S13]  /*8da0*/  ISETP.NE.AND P0, PT, R3, R2, PT ;  /* 0x000000020300720c */ /* 0x000fda0003f05270 */
[----:B------:R-:W-:Y:S05]  /*8db0*/  @P0 BRA `(.L_x_22) ;  /* 0x0000000000500947 */ /* 0x000fea0003800000 */
[----:B------:R-:W-:Y:S02]  /*8dc0*/  SHF.R.U32.HI R5, RZ, 0x10, R5 ;  /* 0x00000010ff057819 */ /* 0x000fe40000011605 */
[----:B------:R-:W-:-:S04]  /*8dd0*/  SHF.R.U32.HI R2, RZ, 0x10, R0 ;  /* 0x00000010ff027819 */ /* 0x000fc80000011600 */
[----:B------:R-:W-:-:S04]  /*8de0*/  LOP3.LUT R5, R5, R2, RZ, 0xc0, !PT ;  /* 0x0000000205057212 */ /* 0x000fc800078ec0ff */
[----:B------:R-:W-:-:S13]  /*8df0*/  ISETP.NE.AND P0, PT, R5, R2, PT ;  /* 0x000000020500720c */ /* 0x000fda0003f05270 */
[----:B------:R-:W-:Y:S05]  /*8e00*/  @P0 BRA `(.L_x_23) ;  /* 0x0000000000300947 */ /* 0x000fea0003800000 */
[----:B------:R-:W-:Y:S01]  /*8e10*/  R2UR UR4, R0 ;  /* 0x00000000000472ca */ /* 0x000fe200000e0000 */
[----:B------:R-:W-:Y:S01]  /*8e20*/  VOTEU.ANY UR5, UPT, PT ;  /* 0x0000000000057886 */ /* 0x000fe200038e0100 */
[----:B------:R-:W0:Y:S01]  /*8e30*/  S2R R0, SR_LANEID ;  /* 0x0000000000007919 */ /* 0x000e220000000000 */
[----:B------:R-:W-:-:S10]  /*8e40*/  UFLO.U32 UR5, UR5 ;  /* 0x00000005000572bd */ /* 0x000fd400080e0000 */
[----:B------:R-:W-:-:S06]  /*8e50*/  ULOP3.LUT UR4, URZ, UR4, URZ, 0x33, !UPT ;  /* 0x00000004ff047292 */ /* 0x000fcc000f8e33ff */
[----:B------:R-:W-:-:S04]  /*8e60*/  IMAD.U32 R2, RZ, RZ, UR4 ;  /* 0x00000004ff027e24 */ /* 0x000fc8000f8e00ff */
[----:B------:R-:W1:Y:S02]  /*8e70*/  REDUX UR7, R2 ;  /* 0x00000000020773c4 */ /* 0x000e640000000000 */
[----:B------:R2:W-:Y:S01]  /*8e80*/  UTCATOMSWS.AND URZ, UR4 ;  /* 0x0000000400ff79e3 */ /* 0x0005e20008000000 */
[----:B0-----:R-:W-:Y:S01]  /*8e90*/  ISETP.EQ.U32.AND P0, PT, R0, UR5, PT ;  /* 0x0000000500007c0c */ /* 0x001fe2000bf02070 */
[----:B-1----:R-:W-:-:S12]  /*8ea0*/  IMAD.U32 R0, RZ, RZ, UR7 ;  /* 0x00000007ff007e24 */ /* 0x002fd8000f8e00ff */
[----:B------:R2:W-:Y:S01]  /*8eb0*/  @P0 ATOMS.AND RZ, [UR6], R0 ;  /* 0x00000000ffff098c */ /* 0x0005e2000a800006 */
[----:B------:R-:W-:Y:S05]  /*8ec0*/  BRA `(.L_x_21) ;  /* 0x0000000000147947 */ /* 0x000fea0003800000 */
.L_x_23:
[----:B------:R-:W-:-:S07]  /*8ed0*/  MOV R2, 0x8ef0 ;  /* 0x00008ef000027802 */ /* 0x000fce0000000f00 */
[----:B------:R-:W-:Y:S05]  /*8ee0*/  CALL.REL.NOINC `($__internal_0_$__cuda_sm10x_tcgen05_guardrail_trap_col_being_dealloced_not_returned_by_alloc) ;  /* 0x0000000000447944 */ /* 0x000fea0003c00000 */
[----:B------:R-:W-:Y:S05]  /*8ef0*/  BRA `(.L_x_21) ;  /* 0x0000000000087947 */ /* 0x000fea0003800000 */
.L_x_22:
[----:B------:R-:W-:-:S07]  /*8f00*/  MOV R2, 0x8f20 ;  /* 0x00008f2000027802 */ /* 0x000fce0000000f00 */
[----:B------:R-:W-:Y:S05]  /*8f10*/  CALL.REL.NOINC `($__internal_2_$__cuda_sm10x_tcgen05_guardrail_trap_unallocated_columns_being_dealloced) ;  /* 0x0000000000507944 */ /* 0x000fea0003c00000 */
.L_x_21:
[----:B------:R-:W-:Y:S01]  /*8f20*/  NOP ;  /* 0x0000000000007918 */ /* 0x000fe20000000000 */
[----:B--2---:R-:W-:Y:S05]  /*8f30*/  EXIT ;  /* 0x000000000000794d */ /* 0x004fea0003800000 */
.L_x_8:
[----:B------:R-:W1:Y:S02]  /*8f40*/  SYNCS.PHASECHK.TRANS64.TRYWAIT P2, [UR7+0x6000], RZ ;  /* 0x006000ffff0075a7 */ /* 0x000e640008041107 */
[----:B-1----:R-:W-:Y:S05]  /*8f50*/  @!P2 BRA `(.L_x_8) ;  /* 0xfffffffc00f8a947 */ /* 0x002fea000383ffff */
[----:B------:R-:W-:Y:S05]  /*8f60*/  BRA `(.L_x_7) ;  /* 0xffffff9400607947 */ /* 0x000fea000383ffff */
.L_x_16:
[----:B------:R-:W1:Y:S02]  /*8f70*/  SYNCS.PHASECHK.TRANS64.TRYWAIT P0, [UR7+0x8010], RZ ;  /* 0x008010ffff0075a7 */ /* 0x000e640008001107 */
[----:B-1----:R-:W-:Y:S05]  /*8f80*/  @!P0 BRA `(.L_x_16) ;  /* 0xfffffffc00f88947 */ /* 0x002fea000383ffff */
[----:B------:R-:W-:Y:S05]  /*8f90*/  BRA `(.L_x_24) ;  /* 0xffffffb400947947 */ /* 0x000fea000383ffff */
.L_x_17:
[----:B------:R-:W2:Y:S02]  /*8fa0*/  SYNCS.PHASECHK.TRANS64.TRYWAIT P0, [UR32], R20 ;  /* 0x00000014ff0075a7 */ /* 0x000ea40008001120 */
[----:B--2---:R-:W-:Y:S05]  /*8fb0*/  @!P0 BRA `(.L_x_17) ;  /* 0xfffffffc00f88947 */ /* 0x004fea000383ffff */
[----:B------:R-:W-:Y:S05]  /*8fc0*/  BRA `(.L_x_25) ;  /* 0xffffffc0005c7947 */ /* 0x000fea000383ffff */
.L_x_20:
[----:B------:R-:W0:Y:S02]  /*8fd0*/  SYNCS.PHASECHK.TRANS64.TRYWAIT P0, [UR32], R4 ;  /* 0x00000004ff0075a7 */ /* 0x000e240008001120 */
[----:B0-----:R-:W-:Y:S05]  /*8fe0*/  @!P0 BRA `(.L_x_20) ;  /* 0xfffffffc00f88947 */ /* 0x001fea000383ffff */
[----:B------:R-:W-:Y:S05]  /*8ff0*/  BRA `(.L_x_26) ;  /* 0xffffffcc00107947 */ /* 0x000fea000383ffff */
        .weak           $__internal_0_$__cuda_sm10x_tcgen05_guardrail_trap_col_being_dealloced_not_returned_by_alloc
        .type           $__internal_0_$__cuda_sm10x_tcgen05_guardrail_trap_col_being_dealloced_not_returned_by_alloc,@function
        .size           $__internal_0_$__cuda_sm10x_tcgen05_guardrail_trap_col_being_dealloced_not_returned_by_alloc,($__internal_1_$__cuda_sm10x_tcgen05_guardrail_trap_phase_invalid_during_alloc - $__internal_0_$__cuda_sm10x_tcgen05_guardrail_trap_col_being_dealloced_not_returned_by_alloc)
$__internal_0_$__cuda_sm10x_tcgen05_guardrail_trap_col_being_dealloced_not_returned_by_alloc:
[----:B------:R-:W-:Y:S05]  /*9000*/  BPT.TRAP 0x1 ;  /* 0x000000040000795c */ /* 0x000fea0000300000 */
[----:B------:R-:W-:-:S04]  /*9010*/  IMAD.MOV.U32 R3, RZ, RZ, 0x0 ;  /* 0x00000000ff037424 */ /* 0x000fc800078e00ff */
[----:B------:R-:W-:Y:S05]  /*9020*/  RET.REL.NODEC R2 `(attn_fwd) ;  /* 0xffffff6c02f47950 */ /* 0x000fea0003c3ffff */
        .weak           $__internal_1_$__cuda_sm10x_tcgen05_guardrail_trap_phase_invalid_during_alloc
        .type           $__internal_1_$__cuda_sm10x_tcgen05_guardrail_trap_phase_invalid_during_alloc,@function
        .size           $__internal_1_$__cuda_sm10x_tcgen05_guardrail_trap_phase_invalid_during_alloc,($__internal_2_$__cuda_sm10x_tcgen05_guardrail_trap_unallocated_columns_being_dealloced - $__internal_1_$__cuda_sm10x_tcgen05_guardrail_trap_phase_invalid_during_alloc)
$__internal_1_$__cuda_sm10x_tcgen05_guardrail_trap_phase_invalid_during_alloc:
[----:B------:R-:W-:Y:S05]  /*9030*/  BPT.TRAP 0x1 ;  /* 0x000000040000795c */ /* 0x000fea0000300000 */
[----:B------:R-:W-:-:S04]  /*9040*/  IMAD.MOV.U32 R3, RZ, RZ, 0x0 ;  /* 0x00000000ff037424 */ /* 0x000fc800078e00ff */
[----:B------:R-:W-:Y:S05]  /*9050*/  RET.REL.NODEC R2 `(attn_fwd) ;  /* 0xffffff6c02e87950 */ /* 0x000fea0003c3ffff */
        .weak           $__internal_2_$__cuda_sm10x_tcgen05_guardrail_trap_unallocated_columns_being_dealloced
        .type           $__internal_2_$__cuda_sm10x_tcgen05_guardrail_trap_unallocated_columns_being_dealloced,@function
        .size           $__internal_2_$__cuda_sm10x_tcgen05_guardrail_trap_unallocated_columns_being_dealloced,(.L_x_30 - $__internal_2_$__cuda_sm10x_tcgen05_guardrail_trap_unallocated_columns_being_dealloced)
$__internal_2_$__cuda_sm10x_tcgen05_guardrail_trap_unallocated_columns_being_dealloced:
[----:B------:R-:W-:Y:S05]  /*9060*/  BPT.TRAP 0x1 ;  /* 0x000000040000795c */ /* 0x000fea0000300000 */
[----:B------:R-:W-:-:S04]  /*9070*/  IMAD.MOV.U32 R3, RZ, RZ, 0x0 ;  /* 0x00000000ff037424 */ /* 0x000fc800078e00ff */
[----:B------:R-:W-:Y:S05]  /*9080*/  RET.REL.NODEC R2 `(attn_fwd) ;  /* 0xffffff6c02dc7950 */ /* 0x000fea0003c3ffff */
.L_x_27:
[----:B------:R-:W-:-:S00]  /*9090*/  BRA `(.L_x_27) ;  /* 0xfffffffc00fc7947 */ /* 0x000fc0000383ffff */
[----:B------:R-:W-:-:S00]  /*90a0*/  NOP ;  /* 0x0000000000007918 */ /* 0x000fc00000000000 */
        /* <DEDUP_REMOVED lines=13> */
.L_x_30:


//--------------------- .nv.global.init           --------------------------
	.section	.nv.global.init,"aw",@progbits
.nv.global.init:
	.type		_$_str,@object
	.size		_$_str,(.L_3 - _$_str)
_$_str:
        /*0000*/ 	.byte	0x5f, 0x5f, 0x43, 0x55, 0x44, 0x41, 0x5f, 0x46, 0x54, 0x5a, 0x00
.L_3:


//--------------------- .nv.shared.attn_fwd       --------------------------
	.section	.nv.shared.attn_fwd,"aw",@nobits
	.sectionflags	@""
	.align	16
	.zero		1024


//--------------------- .nv.shared.reserved.0     --------------------------
	.section	.nv.shared.reserved.0,"aw",@nobits
	.align	8
	.weak		__nv_reservedSMEM_offset_0_alias
	.size		__nv_reservedSMEM_offset_0_alias, 0, 64
	.other		__nv_reservedSMEM_offset_0_alias,@"STO_CUDA_RESERVED_SHARED STV_DEFAULT"
__nv_reservedSMEM_offset_0_alias:
	.zero		0
.nv.shared.reserved.0:
	.zero		64
	.weak		__nv_reservedSMEM_allocation_phase
	.type		__nv_reservedSMEM_allocation_phase,@object
	.size		__nv_reservedSMEM_allocation_phase,(.L_0 - __nv_reservedSMEM_allocation_phase)
__nv_reservedSMEM_allocation_phase:
	.zero		1
.L_0:
	.zero		7
	.weak		__nv_reservedSMEM_devtool_atexit_pc
	.type		__nv_reservedSMEM_devtool_atexit_pc,@object
	.size		__nv_reservedSMEM_devtool_atexit_pc,(__nv_reservedSMEM_allocation_mask - __nv_reservedSMEM_devtool_atexit_pc)
__nv_reservedSMEM_devtool_atexit_pc:
	.zero		8
	.weak		__nv_reservedSMEM_allocation_mask
	.type		__nv_reservedSMEM_allocation_mask,@object
	.size		__nv_reservedSMEM_allocation_mask,(.L_2 - __nv_reservedSMEM_allocation_mask)
__nv_reservedSMEM_allocation_mask:
	.zero		4
.L_2:


//--------------------- .nv.constant0.attn_fwd    --------------------------
	.section	.nv.constant0.attn_fwd,"a",@progbits
	.sectionflags	@""
	.align	4
.nv.constant0.attn_fwd:
	.zero		1032


//--------------------- SYMBOLS --------------------------

	.type		.nv.reservedSmem.offset0,@object
	.size		.nv.reservedSmem.offset0,0x4
	.type		.nv.reservedSmem.cap,@object
	.size		.nv.reservedSmem.cap,0x4
